def matmul_kernel(
    a_ptr,
    b_ptr,
    c_ptr,
    M,
    N,
    K,
    stride_am,
    stride_ak,
    stride_bk,
    stride_bn,
    stride_cm,
    stride_cn,
    BLOCK_M: tl.constexpr,
    BLOCK_N: tl.constexpr,
    BLOCK_K: tl.constexpr,
    GROUP_M: tl.constexpr,
):
    pid = tl.program_id(axis=0)
    num_pid_m = tl.cdiv(M, BLOCK_M)
    num_pid_n = tl.cdiv(N, BLOCK_N)
    num_pid_in_group = GROUP_M * num_pid_n
    group_id = pid // num_pid_in_group
    first_pid_m = group_id * GROUP_M
    group_size_m = min(num_pid_m - first_pid_m, GROUP_M)
    pid_m = first_pid_m + ((pid % num_pid_in_group) % group_size_m)
    pid_n = (pid % num_pid_in_group) // group_size_m

    offs_am = (pid_m * BLOCK_M + tl.arange(0, BLOCK_M)) % M
    offs_bn = (pid_n * BLOCK_N + tl.arange(0, BLOCK_N)) % N
    offs_k = tl.arange(0, BLOCK_K)
    a_ptrs = a_ptr + offs_am[:, None] * stride_am + offs_k[None, :] * stride_ak
    b_ptrs = b_ptr + offs_k[:, None] * stride_bk + offs_bn[None, :] * stride_bn

    acc = tl.zeros((BLOCK_M, BLOCK_N), dtype=tl.float32)
    for kk in range(0, tl.cdiv(K, BLOCK_K)):
        a = tl.load(a_ptrs, mask=offs_k[None, :] < K - kk * BLOCK_K, other=0.0)
        b = tl.load(b_ptrs, mask=offs_k[:, None] < K - kk * BLOCK_K, other=0.0)
        acc = tl.dot(a, b, acc)
        a_ptrs += BLOCK_K * stride_ak
        b_ptrs += BLOCK_K * stride_bk

    c = acc.to(c_ptr.dtype.element_ty)
    offs_cm = pid_m * BLOCK_M + tl.arange(0, BLOCK_M)
    offs_cn = pid_n * BLOCK_N + tl.arange(0, BLOCK_N)
    c_ptrs = c_ptr + offs_cm[:, None] * stride_cm + offs_cn[None, :] * stride_cn
    mask = (offs_cm[:, None] < M) & (offs_cn[None, :] < N)
    tl.store(c_ptrs, c, mask=mask)

# config = {"BLOCK_K": 64, "BLOCK_M": 256, "BLOCK_N": 32, "GROUP_M": 8, "arch": "sm_80", "dtype": "fp16", "num_ctas": 1, "num_stages": 3, "num_warps": 4}
# arch = sm_80


// ===== COMPILED SASS (sm_80) =====

	.target	sm_80

	.elftype	@"ET_EXEC"


//--------------------- .note.nv.tkinfo           --------------------------
	.section	.note.nv.tkinfo,"",@"SHT_NOTE"
	.sectionflags	@"SHF_NOTE_NV_TKINFO"
	.tkinfo
        /*0018*/ 	.word	0x00000002
        /*0030*/ 	.string	""
        /*0030*/ 	.string	"ptxas"
        /*0030*/ 	.string	"Cuda compilation tools, release 13.0, V13.0.88"
        /*0030*/ 	.string	"Build cuda_13.0.r13.0/compiler.36424714_0"
        /*0030*/ 	.string	"-v  -suppress-debug-info  -lineinfo  -arch sm_80 "



//--------------------- .note.nv.cuinfo           --------------------------
	.section	.note.nv.cuinfo,"",@"SHT_NOTE"
	.sectionflags	@"SHF_NOTE_NV_CUINFO"
        /*0018*/ 	.short	0x0002
        /*001a*/ 	.short	0x0050
        /*001c*/ 	.short	0x0082
	.zero		2


//--------------------- .nv.info                  --------------------------
	.section	.nv.info,"",@"SHT_CUDA_INFO"
	.align	4


	//----- nvinfo : EIATTR_REGCOUNT
	.align		4
        /*0000*/ 	.byte	0x04, 0x2f
        /*0002*/ 	.short	(.L_1 - .L_0)
	.align		4
.L_0:
        /*0004*/ 	.word	index@(matmul_kernel)
        /*0008*/ 	.word	0x00000020


	//----- nvinfo : EIATTR_FRAME_SIZE
	.align		4
.L_1:
        /*000c*/ 	.byte	0x04, 0x11
        /*000e*/ 	.short	(.L_3 - .L_2)
	.align		4
.L_2:
        /*0010*/ 	.word	index@(matmul_kernel)
        /*0014*/ 	.word	0x00000e70


	//----- nvinfo : EIATTR_MIN_STACK_SIZE
	.align		4
.L_3:
        /*0018*/ 	.byte	0x04, 0x12
        /*001a*/ 	.short	(.L_5 - .L_4)
	.align		4
.L_4:
        /*001c*/ 	.word	index@(matmul_kernel)
        /*0020*/ 	.word	0x00000e70
.L_5:


//--------------------- .nv.info.matmul_kernel    --------------------------
	.section	.nv.info.matmul_kernel,"",@"SHT_CUDA_INFO"
	.sectionflags	@""
	.align	4


	//----- nvinfo : EIATTR_CUDA_API_VERSION
	.align		4
        /*0000*/ 	.byte	0x04, 0x37
        /*0002*/ 	.short	(.L_7 - .L_6)
.L_6:
        /*0004*/ 	.word	0x00000082


	//----- nvinfo : EIATTR_SW2861232_WAR
	.align		4
.L_7:
        /*0008*/ 	.byte	0x01, 0x35
	.zero		2


	//----- nvinfo : EIATTR_PARAM_CBANK
	.align		4
        /*000c*/ 	.byte	0x04, 0x0a
        /*000e*/ 	.short	(.L_9 - .L_8)
	.align		4
.L_8:
        /*0010*/ 	.word	index@(.nv.constant0.matmul_kernel)
        /*0014*/ 	.short	0x0160
        /*0016*/ 	.short	0x0050


	//----- nvinfo : EIATTR_CBANK_PARAM_SIZE
	.align		4
.L_9:
        /*0018*/ 	.byte	0x03, 0x19
        /*001a*/ 	.short	0x0050


	//----- nvinfo : EIATTR_KPARAM_INFO
	.align		4
        /*001c*/ 	.byte	0x04, 0x17
        /*001e*/ 	.short	(.L_11 - .L_10)
.L_10:
        /*0020*/ 	.word	0x00000000
        /*0024*/ 	.short	0x000d
        /*0026*/ 	.short	0x0048
        /*0028*/ 	.byte	0x00, 0xf4, 0x21, 0x00


	//----- nvinfo : EIATTR_KPARAM_INFO
	.align		4
.L_11:
        /*002c*/ 	.byte	0x04, 0x17
        /*002e*/ 	.short	(.L_13 - .L_12)
.L_12:
        /*0030*/ 	.word	0x00000000
        /*0034*/ 	.short	0x000c
        /*0036*/ 	.short	0x0040
        /*0038*/ 	.byte	0x00, 0xf4, 0x21, 0x00


	//----- nvinfo : EIATTR_KPARAM_INFO
	.align		4
.L_13:
        /*003c*/ 	.byte	0x04, 0x17
        /*003e*/ 	.short	(.L_15 - .L_14)
.L_14:
        /*0040*/ 	.word	0x00000000
        /*0044*/ 	.short	0x000b
        /*0046*/ 	.short	0x0038
        /*0048*/ 	.byte	0x00, 0xf0, 0x11, 0x00


	//----- nvinfo : EIATTR_KPARAM_INFO
	.align		4
.L_15:
        /*004c*/ 	.byte	0x04, 0x17
        /*004e*/ 	.short	(.L_17 - .L_16)
.L_16:
        /*0050*/ 	.word	0x00000000
        /*0054*/ 	.short	0x000a
        /*0056*/ 	.short	0x0034
        /*0058*/ 	.byte	0x00, 0xf0, 0x11, 0x00


	//----- nvinfo : EIATTR_KPARAM_INFO
	.align		4
.L_17:
        /*005c*/ 	.byte	0x04, 0x17
        /*005e*/ 	.short	(.L_19 - .L_18)
.L_18:
        /*0060*/ 	.word	0x00000000
        /*0064*/ 	.short	0x0009
        /*0066*/ 	.short	0x0030
        /*0068*/ 	.byte	0x00, 0xf0, 0x11, 0x00


	//----- nvinfo : EIATTR_KPARAM_INFO
	.align		4
.L_19:
        /*006c*/ 	.byte	0x04, 0x17
        /*006e*/ 	.short	(.L_21 - .L_20)
.L_20:
        /*0070*/ 	.word	0x00000000
        /*0074*/ 	.short	0x0008
        /*0076*/ 	.short	0x002c
        /*0078*/ 	.byte	0x00, 0xf0, 0x11, 0x00


	//----- nvinfo : EIATTR_KPARAM_INFO
	.align		4
.L_21:
        /*007c*/ 	.byte	0x04, 0x17
        /*007e*/ 	.short	(.L_23 - .L_22)
.L_22:
        /*0080*/ 	.word	0x00000000
        /*0084*/ 	.short	0x0007
        /*0086*/ 	.short	0x0028
        /*0088*/ 	.byte	0x00, 0xf0, 0x11, 0x00


	//----- nvinfo : EIATTR_KPARAM_INFO
	.align		4
.L_23:
        /*008c*/ 	.byte	0x04, 0x17
        /*008e*/ 	.short	(.L_25 - .L_24)
.L_24:
        /*0090*/ 	.word	0x00000000
        /*0094*/ 	.short	0x0006
        /*0096*/ 	.short	0x0024
        /*0098*/ 	.byte	0x00, 0xf0, 0x11, 0x00


	//----- nvinfo : EIATTR_KPARAM_INFO
	.align		4
.L_25:
        /*009c*/ 	.byte	0x04, 0x17
        /*009e*/ 	.short	(.L_27 - .L_26)
.L_26:
        /*00a0*/ 	.word	0x00000000
        /*00a4*/ 	.short	0x0005
        /*00a6*/ 	.short	0x0020
        /*00a8*/ 	.byte	0x00, 0xf0, 0x11, 0x00


	//----- nvinfo : EIATTR_KPARAM_INFO
	.align		4
.L_27:
        /*00ac*/ 	.byte	0x04, 0x17
        /*00ae*/ 	.short	(.L_29 - .L_28)
.L_28:
        /*00b0*/ 	.word	0x00000000
        /*00b4*/ 	.short	0x0004
        /*00b6*/ 	.short	0x001c
        /*00b8*/ 	.byte	0x00, 0xf0, 0x11, 0x00


	//----- nvinfo : EIATTR_KPARAM_INFO
	.align		4
.L_29:
        /*00bc*/ 	.byte	0x04, 0x17
        /*00be*/ 	.short	(.L_31 - .L_30)
.L_30:
        /*00c0*/ 	.word	0x00000000
        /*00c4*/ 	.short	0x0003
        /*00c6*/ 	.short	0x0018
        /*00c8*/ 	.byte	0x00, 0xf0, 0x11, 0x00


	//----- nvinfo : EIATTR_KPARAM_INFO
	.align		4
.L_31:
        /*00cc*/ 	.byte	0x04, 0x17
        /*00ce*/ 	.short	(.L_33 - .L_32)
.L_32:
        /*00d0*/ 	.word	0x00000000
        /*00d4*/ 	.short	0x0002
        /*00d6*/ 	.short	0x0010
        /*00d8*/ 	.byte	0x00, 0xf4, 0x21, 0x00


	//----- nvinfo : EIATTR_KPARAM_INFO
	.align		4
.L_33:
        /*00dc*/ 	.byte	0x04, 0x17
        /*00de*/ 	.short	(.L_35 - .L_34)
.L_34:
        /*00e0*/ 	.word	0x00000000
        /*00e4*/ 	.short	0x0001
        /*00e6*/ 	.short	0x0008
        /*00e8*/ 	.byte	0x00, 0xf4, 0x21, 0x00


	//----- nvinfo : EIATTR_KPARAM_INFO
	.align		4
.L_35:
        /*00ec*/ 	.byte	0x04, 0x17
        /*00ee*/ 	.short	(.L_37 - .L_36)
.L_36:
        /*00f0*/ 	.word	0x00000000
        /*00f4*/ 	.short	0x0000
        /*00f6*/ 	.short	0x0000
        /*00f8*/ 	.byte	0x00, 0xf4, 0x21, 0x00


	//----- nvinfo : EIATTR_MAXREG_COUNT
	.align		4
.L_37:
        /*00fc*/ 	.byte	0x03, 0x1b
        /*00fe*/ 	.short	0x00ff


	//----- nvinfo : EIATTR_NUM_BARRIERS
	.align		4
        /*0100*/ 	.byte	0x02, 0x4c
        /*0102*/ 	.byte	0x01
	.zero		1


	//----- nvinfo : EIATTR_ANNOTATIONS
	.align		4
        /*0104*/ 	.byte	0x04, 0x55
        /*0106*/ 	.short	(.L_39 - .L_38)


	//   ....[0]....
.L_38:
        /*0108*/ 	.word	0x00000001
        /*010c*/ 	.byte	0x20, 0x05, 0x00, 0x00, 0x01, 0x00, 0x00, 0x00, 0x30, 0x05, 0x00, 0x00, 0x01, 0x00, 0x00, 0x00
        /* <DEDUP_REMOVED lines=1295> */
        /*520c*/ 	.byte	0x50, 0x43, 0x01, 0x00


	//----- nvinfo : EIATTR_MERCURY_ISA_VERSION
	.align		4
.L_39:
        /*5210*/ 	.byte	0x03, 0x5f
        /*5212*/ 	.short	0x0000


	//----- nvinfo : EIATTR_EXIT_INSTR_OFFSETS
	.align		4
        /*5214*/ 	.byte	0x04, 0x1c
        /*5216*/ 	.short	(.L_41 - .L_40)


	//   ....[0]....
.L_40:
        /*5218*/ 	.word	0x00014490


	//   ....[1]....
        /*521c*/ 	.word	0x000144c0


	//----- nvinfo : EIATTR_REQNTID
	.align		4
.L_41:
        /*5220*/ 	.byte	0x04, 0x10
        /*5222*/ 	.short	(.L_43 - .L_42)
.L_42:
        /*5224*/ 	.word	0x00000080
        /*5228*/ 	.word	0x00000001
        /*522c*/ 	.word	0x00000001
.L_43:


//--------------------- .nv.callgraph             --------------------------
	.section	.nv.callgraph,"",@"SHT_CUDA_CALLGRAPH"
	.align	4
	.sectionentsize	8
	.align		4
        /*0000*/ 	.word	0x00000000
	.align		4
        /*0004*/ 	.word	0xffffffff
	.align		4
        /*0008*/ 	.word	0x00000000
	.align		4
        /*000c*/ 	.word	0xfffffffe
	.align		4
        /*0010*/ 	.word	0x00000000
	.align		4
        /*0014*/ 	.word	0xfffffffd
	.align		4
        /*0018*/ 	.word	0x00000000
	.align		4
        /*001c*/ 	.word	0xfffffffc


//--------------------- .nv.rel.action            --------------------------
	.section	.nv.rel.action,"",@"SHT_CUDA_RELOCINFO"
	.align	8
	.sectionentsize	8
        /*0000*/ 	.byte	0x73, 0x00, 0x00, 0x00, 0x00, 0x00, 0x00, 0x00, 0x00, 0x00, 0x00, 0x11, 0x25, 0x00, 0x05, 0x36


//--------------------- .nv.constant0.matmul_kernel --------------------------
	.section	.nv.constant0.matmul_kernel,"a",@progbits
	.sectionflags	@""
	.align	4
.nv.constant0.matmul_kernel:
	.zero		432


//--------------------- .text.matmul_kernel       --------------------------
	.section	.text.matmul_kernel,"ax",@progbits
	.sectioninfo	@"SHI_REGISTERS=32"
	.align	128
        .global         matmul_kernel
        .type           matmul_kernel,@function
        .size           matmul_kernel,(.L_x_5 - matmul_kernel)
        .other          matmul_kernel,@"STO_CUDA_ENTRY STV_DEFAULT"
matmul_kernel:
.text.matmul_kernel:
[----:B------:R-:W-:-:S03]  /*0000*/  IMAD.MOV.U32 R1, RZ, RZ, c[0x0][0x28] ;  /* 0x00000a00ff017624 */ /* 0x000fc600078e00ff */
[----:B------:R-:W-:Y:S01]  /*0010*/  IMAD.MOV.U32 R0, RZ, RZ, 0x1f ;  /* 0x0000001fff007424 */ /* 0x000fe200078e00ff */
[----:B------:R-:W0:Y:S01]  /*0020*/  S2R R29, SR_TID.X ;  /* 0x00000000001d7919 */ /* 0x000e220000002100 */
[----:B------:R-:W-:Y:S01]  /*0030*/  IADD3 R1, R1, -0xe70, RZ ;  /* 0xfffff19001017810 */ /* 0x000fe20007ffe0ff */
[----:B------:R-:W-:Y:S02]  /*0040*/  ULDC.64 UR6, c[0x0][0x118] ;  /* 0x0000460000067ab9 */ /* 0x000fe40000000a00 */
[----:B------:R-:W-:-:S04]  /*0050*/  IADD3 R0, R0, c[0x0][0x17c], RZ ;  /* 0x00005f0000007a10 */ /* 0x000fc80007ffe0ff */
[----:B------:R-:W-:-:S04]  /*0060*/  SHF.R.S32.HI R3, RZ, 0x1f, R0 ;  /* 0x0000001fff037819 */ /* 0x000fc80000011400 */
[----:B------:R-:W-:-:S04]  /*0070*/  LEA.HI R3, R3, R0, RZ, 0x5 ;  /* 0x0000000003037211 */ /* 0x000fc800078f28ff */
[----:B------:R-:W-:Y:S02]  /*0080*/  SHF.R.S32.HI R0, RZ, 0x5, R3 ;  /* 0x00000005ff007819 */ /* 0x000fe40000011403 */
[----:B------:R-:W1:Y:S03]  /*0090*/  S2R R3, SR_CTAID.X ;  /* 0x0000000000037919 */ /* 0x000e660000002500 */
[----:B------:R-:W-:Y:S01]  /*00a0*/  IMAD.SHL.U32 R0, R0, 0x8, RZ ;  /* 0x0000000800007824 */ /* 0x000fe200078e00ff */
[----:B0-----:R-:W-:-:S04]  /*00b0*/  LOP3.LUT R12, R29, 0x7f, RZ, 0xc0, !PT ;  /* 0x0000007f1d0c7812 */ /* 0x001fc800078ec0ff */
[-C--:B------:R-:W-:Y:S02]  /*00c0*/  IABS R7, R0.reuse ;  /* 0x0000000000077213 */ /* 0x080fe40000000000 */
[----:B------:R-:W-:Y:S02]  /*00d0*/  IABS R10, R0 ;  /* 0x00000000000a7213 */ /* 0x000fe40000000000 */
[----:B------:R-:W0:Y:S01]  /*00e0*/  I2F.RP R2, R7 ;  /* 0x0000000700027306 */ /* 0x000e220000209400 */
[----:B-1----:R-:W-:-:S07]  /*00f0*/  IABS R8, R3 ;  /* 0x0000000300087213 */ /* 0x002fce0000000000 */
[----:B0-----:R-:W0:Y:S02]  /*0100*/  MUFU.RCP R2, R2 ;  /* 0x0000000200027308 */ /* 0x001e240000001000 */
[----:B0-----:R-:W-:Y:S01]  /*0110*/  IADD3 R4, R2, 0xffffffe, RZ ;  /* 0x0ffffffe02047810 */ /* 0x001fe20007ffe0ff */
[----:B------:R-:W-:-:S05]  /*0120*/  IMAD.MOV R2, RZ, RZ, -R10 ;  /* 0x000000ffff027224 */ /* 0x000fca00078e0a0a */
[----:B------:R0:W1:Y:S02]  /*0130*/  F2I.FTZ.U32.TRUNC.NTZ R5, R4 ;  /* 0x0000000400057305 */ /* 0x000064000021f000 */
[----:B0-----:R-:W-:Y:S02]  /*0140*/  IMAD.MOV.U32 R4, RZ, RZ, RZ ;  /* 0x000000ffff047224 */ /* 0x001fe400078e00ff */
[----:B-1----:R-:W-:-:S04]  /*0150*/  IMAD.MOV R6, RZ, RZ, -R5 ;  /* 0x000000ffff067224 */ /* 0x002fc800078e0a05 */
[----:B------:R-:W-:Y:S02]  /*0160*/  IMAD R9, R6, R7, RZ ;  /* 0x0000000706097224 */ /* 0x000fe400078e02ff */
[----:B------:R-:W-:Y:S02]  /*0170*/  IMAD.MOV.U32 R6, RZ, RZ, R8 ;  /* 0x000000ffff067224 */ /* 0x000fe400078e0008 */
[----:B------:R-:W-:-:S06]  /*0180*/  IMAD.HI.U32 R5, R5, R9, R4 ;  /* 0x0000000905057227 */ /* 0x000fcc00078e0004 */
[----:B------:R-:W-:-:S04]  /*0190*/  IMAD.HI.U32 R5, R5, R6, RZ ;  /* 0x0000000605057227 */ /* 0x000fc800078e00ff */
[----:B------:R-:W-:-:S05]  /*01a0*/  IMAD R2, R5, R2, R6 ;  /* 0x0000000205027224 */ /* 0x000fca00078e0206 */
[----:B------:R-:W-:-:S13]  /*01b0*/  ISETP.GT.U32.AND P1, PT, R7, R2, PT ;  /* 0x000000020700720c */ /* 0x000fda0003f24070 */
[----:B------:R-:W-:Y:S01]  /*01c0*/  @!P1 IMAD.IADD R2, R2, 0x1, -R7 ;  /* 0x0000000102029824 */ /* 0x000fe200078e0a07 */
[----:B------:R-:W-:Y:S02]  /*01d0*/  @!P1 IADD3 R5, R5, 0x1, RZ ;  /* 0x0000000105059810 */ /* 0x000fe40007ffe0ff */
[----:B------:R-:W-:Y:S02]  /*01e0*/  ISETP.NE.AND P1, PT, R0, RZ, PT ;  /* 0x000000ff0000720c */ /* 0x000fe40003f25270 */
[----:B------:R-:W-:Y:S02]  /*01f0*/  ISETP.GE.U32.AND P0, PT, R2, R7, PT ;  /* 0x000000070200720c */ /* 0x000fe40003f06070 */
[----:B------:R-:W-:-:S04]  /*0200*/  LOP3.LUT R2, R3, R0, RZ, 0x3c, !PT ;  /* 0x0000000003027212 */ /* 0x000fc800078e3cff */
[----:B------:R-:W-:Y:S01]  /*0210*/  ISETP.GE.AND P2, PT, R2, RZ, PT ;  /* 0x000000ff0200720c */ /* 0x000fe20003f46270 */
[----:B------:R-:W-:-:S05]  /*0220*/  IMAD.MOV.U32 R2, RZ, RZ, c[0x0][0x178] ;  /* 0x00005e00ff027624 */ /* 0x000fca00078e00ff */
[----:B------:R-:W-:Y:S02]  /*0230*/  IADD3 R2, R2, 0xff, RZ ;  /* 0x000000ff02027810 */ /* 0x000fe40007ffe0ff */
[----:B------:R-:W-:-:S05]  /*0240*/  @P0 IADD3 R5, R5, 0x1, RZ ;  /* 0x0000000105050810 */ /* 0x000fca0007ffe0ff */
[----:B------:R-:W-:Y:S01]  /*0250*/  IMAD.MOV.U32 R4, RZ, RZ, R5 ;  /* 0x000000ffff047224 */ /* 0x000fe200078e0005 */
[----:B------:R-:W-:-:S03]  /*0260*/  SHF.R.S32.HI R5, RZ, 0x1f, R2 ;  /* 0x0000001fff057819 */ /* 0x000fc60000011402 */
[----:B------:R-:W-:Y:S01]  /*0270*/  @!P2 IMAD.MOV R4, RZ, RZ, -R4 ;  /* 0x000000ffff04a224 */ /* 0x000fe200078e0a04 */
[----:B------:R-:W-:Y:S02]  /*0280*/  @!P1 LOP3.LUT R4, RZ, R0, RZ, 0x33, !PT ;  /* 0x00000000ff049212 */ /* 0x000fe400078e33ff */
[----:B------:R-:W-:-:S03]  /*0290*/  LEA.HI R5, R5, R2, RZ, 0x8 ;  /* 0x0000000205057211 */ /* 0x000fc600078f40ff */
[----:B------:R-:W-:Y:S02]  /*02a0*/  IMAD.SHL.U32 R2, R4, 0x8, RZ ;  /* 0x0000000804027824 */ /* 0x000fe400078e00ff */
[----:B------:R-:W-:-:S03]  /*02b0*/  IMAD.MOV R4, RZ, RZ, -R4 ;  /* 0x000000ffff047224 */ /* 0x000fc600078e0a04 */
[----:B------:R-:W-:Y:S01]  /*02c0*/  LEA.HI.SX32 R5, R5, -R2, 0x18 ;  /* 0x8000000205057211 */ /* 0x000fe200078fc2ff */
[----:B------:R-:W-:Y:S02]  /*02d0*/  IMAD R13, R0, R4, R3 ;  /* 0x00000004000d7224 */ /* 0x000fe400078e0203 */
[----:B------:R-:W-:Y:S01]  /*02e0*/  IMAD.MOV.U32 R4, RZ, RZ, RZ ;  /* 0x000000ffff047224 */ /* 0x000fe200078e00ff */
[----:B------:R-:W-:Y:S02]  /*02f0*/  IMNMX R6, R5, 0x8, PT ;  /* 0x0000000805067817 */ /* 0x000fe40003800200 */
[----:B------:R-:W-:Y:S02]  /*0300*/  IABS R11, R13 ;  /* 0x0000000d000b7213 */ /* 0x000fe40000000000 */
[----:B------:R-:W-:-:S04]  /*0310*/  IABS R9, R6 ;  /* 0x0000000600097213 */ /* 0x000fc80000000000 */
[----:B------:R-:W0:Y:S08]  /*0320*/  I2F.RP R7, R9 ;  /* 0x0000000900077306 */ /* 0x000e300000209400 */
[----:B0-----:R-:W0:Y:S02]  /*0330*/  MUFU.RCP R7, R7 ;  /* 0x0000000700077308 */ /* 0x001e240000001000 */
[----:B0-----:R-:W-:-:S06]  /*0340*/  IADD3 R5, R7, 0xffffffe, RZ ;  /* 0x0ffffffe07057810 */ /* 0x001fcc0007ffe0ff */
[----:B------:R-:W0:Y:S02]  /*0350*/  F2I.FTZ.U32.TRUNC.NTZ R5, R5 ;  /* 0x0000000500057305 */ /* 0x000e24000021f000 */
[----:B0-----:R-:W-:-:S04]  /*0360*/  IMAD.MOV R8, RZ, RZ, -R5 ;  /* 0x000000ffff087224 */ /* 0x001fc800078e0a05 */
[----:B------:R-:W-:-:S04]  /*0370*/  IMAD.MOV.U32 R0, RZ, RZ, R8 ;  /* 0x000000ffff007224 */ /* 0x000fc800078e0008 */
[----:B------:R-:W-:Y:S01]  /*0380*/  IMAD R3, R0, R9, RZ ;  /* 0x0000000900037224 */ /* 0x000fe200078e02ff */
[----:B------:R-:W-:-:S03]  /*0390*/  IABS R0, R6 ;  /* 0x0000000600007213 */ /* 0x000fc60000000000 */
[----:B------:R-:W-:-:S04]  /*03a0*/  IMAD.HI.U32 R4, R5, R3, R4 ;  /* 0x0000000305047227 */ /* 0x000fc800078e0004 */
[----:B------:R-:W-:Y:S02]  /*03b0*/  IMAD.MOV R0, RZ, RZ, -R0 ;  /* 0x000000ffff007224 */ /* 0x000fe400078e0a00 */
        /* <DEDUP_REMOVED lines=8> */
[----:B------:R-:W-:-:S07]  /*0440*/  ISETP.GE.AND P2, PT, R0, RZ, PT ;  /* 0x000000ff0000720c */ /* 0x000fce0003f46270 */
[----:B------:R-:W-:-:S05]  /*0450*/  @P0 IADD3 R4, R4, 0x1, RZ ;  /* 0x0000000104040810 */ /* 0x000fca0007ffe0ff */
[----:B------:R-:W-:Y:S02]  /*0460*/  IMAD.MOV.U32 R0, RZ, RZ, R4 ;  /* 0x000000ffff007224 */ /* 0x000fe400078e0004 */
[----:B------:R-:W-:Y:S02]  /*0470*/  IMAD.MOV.U32 R4, RZ, RZ, 0x3f ;  /* 0x0000003fff047424 */ /* 0x000fe400078e00ff */
[----:B------:R-:W-:Y:S01]  /*0480*/  @!P2 IMAD.MOV R0, RZ, RZ, -R0 ;  /* 0x000000ffff00a224 */ /* 0x000fe200078e0a00 */
[----:B------:R-:W-:Y:S02]  /*0490*/  @!P1 LOP3.LUT R0, RZ, R6, RZ, 0x33, !PT ;  /* 0x00000006ff009212 */ /* 0x000fe400078e33ff */
[----:B------:R-:W-:-:S03]  /*04a0*/  IADD3 R4, R4, c[0x0][0x180], RZ ;  /* 0x0000600004047a10 */ /* 0x000fc60007ffe0ff */
[----:B------:R-:W-:Y:S01]  /*04b0*/  IMAD.MOV R3, RZ, RZ, -R0 ;  /* 0x000000ffff037224 */ /* 0x000fe200078e0a00 */
[----:B------:R-:W-:Y:S01]  /*04c0*/  ISETP.GT.AND P0, PT, R4, 0x3f, PT ;  /* 0x0000003f0400780c */ /* 0x000fe20003f04270 */
[----:B------:R-:W-:Y:S02]  /*04d0*/  IMAD.SHL.U32 R0, R0, 0x20, RZ ;  /* 0x0000002000007824 */ /* 0x000fe400078e00ff */
[----:B------:R-:W-:-:S04]  /*04e0*/  IMAD R3, R6, R3, R13 ;  /* 0x0000000306037224 */ /* 0x000fc800078e020d */
[----:B------:R-:W-:-:S04]  /*04f0*/  IMAD.IADD R3, R2, 0x1, R3 ;  /* 0x0000000102037824 */ /* 0x000fc800078e0203 */
[----:B------:R-:W-:-:S05]  /*0500*/  IMAD R2, R3, 0x100, R12 ;  /* 0x0000010003027824 */ /* 0x000fca00078e020c */
[----:B------:R-:W-:Y:S01]  /*0510*/  IADD3 R28, R2, 0x80, RZ ;  /* 0x00000080021c7810 */ /* 0x000fe20007ffe0ff */
[----:B------:R0:W-:Y:S04]  /*0520*/  STL [R1+0x758], R2 ;  /* 0x0007580201007387 */ /* 0x0001e80000100800 */
[----:B------:R0:W-:Y:S04]  /*0530*/  STL [R1+0x75c], R28 ;  /* 0x00075c1c01007387 */ /* 0x0001e80000100800 */
[----:B------:R0:W-:Y:S01]  /*0540*/  STL [R1+0x754], R0 ;  /* 0x0007540001007387 */ /* 0x0001e20000100800 */
[----:B------:R-:W-:Y:S05]  /*0550*/  @P0 BRA `(.L_x_0) ;  /* 0x0000017000000947 */ /* 0x000fea0003800000 */
[----:B0-----:R-:W-:Y:S01]  /*0560*/  IMAD.SHL.U32 R0, R29, 0x100, RZ ;  /* 0x000001001d007824 */ /* 0x001fe200078e00ff */
[----:B------:R-:W-:Y:S01]  /*0570*/  CS2R R24, SRZ ;  /* 0x0000000000187805 */ /* 0x000fe2000001ff00 */
[----:B------:R-:W-:Y:S01]  /*0580*/  CS2R R26, SRZ ;  /* 0x00000000001a7805 */ /* 0x000fe2000001ff00 */
[----:B------:R-:W-:Y:S01]  /*0590*/  CS2R R20, SRZ ;  /* 0x0000000000147805 */ /* 0x000fe2000001ff00 */
[----:B------:R-:W-:Y:S01]  /*05a0*/  CS2R R22, SRZ ;  /* 0x0000000000167805 */ /* 0x000fe2000001ff00 */
[----:B------:R0:W-:Y:S01]  /*05b0*/  STL [R1+0x790], R0 ;  /* 0x0007900001007387 */ /* 0x0001e20000100800 */
[----:B------:R-:W-:Y:S01]  /*05c0*/  CS2R R16, SRZ ;  /* 0x0000000000107805 */ /* 0x000fe2000001ff00 */
[----:B------:R-:W-:Y:S01]  /*05d0*/  CS2R R18, SRZ ;  /* 0x0000000000127805 */ /* 0x000fe2000001ff00 */
[----:B------:R-:W-:Y:S01]  /*05e0*/  CS2R R12, SRZ ;  /* 0x00000000000c7805 */ /* 0x000fe2000001ff00 */
[----:B------:R0:W-:Y:S01]  /*05f0*/  STL [R1], RZ ;  /* 0x000000ff01007387 */ /* 0x0001e20000100800 */
[----:B------:R-:W-:Y:S01]  /*0600*/  CS2R R14, SRZ ;  /* 0x00000000000e7805 */ /* 0x000fe2000001ff00 */
[----:B------:R-:W-:Y:S01]  /*0610*/  CS2R R8, SRZ ;  /* 0x0000000000087805 */ /* 0x000fe2000001ff00 */
[----:B------:R-:W-:Y:S01]  /*0620*/  CS2R R10, SRZ ;  /* 0x00000000000a7805 */ /* 0x000fe2000001ff00 */
[----:B------:R0:W-:Y:S01]  /*0630*/  STL [R1+0x4], RZ ;  /* 0x000004ff01007387 */ /* 0x0001e20000100800 */
[----:B------:R-:W-:Y:S01]  /*0640*/  CS2R R4, SRZ ;  /* 0x0000000000047805 */ /* 0x000fe2000001ff00 */
[----:B------:R-:W-:-:S02]  /*0650*/  CS2R R6, SRZ ;  /* 0x0000000000067805 */ /* 0x000fc4000001ff00 */
[----:B------:R0:W-:Y:S04]  /*0660*/  STL [R1+0x8], RZ ;  /* 0x000008ff01007387 */ /* 0x0001e80000100800 */
[----:B------:R0:W-:Y:S04]  /*0670*/  STL [R1+0xc], RZ ;  /* 0x00000cff01007387 */ /* 0x0001e80000100800 */
[----:B------:R0:W-:Y:S04]  /*0680*/  STL [R1+0x10], RZ ;  /* 0x000010ff01007387 */ /* 0x0001e80000100800 */
[----:B------:R0:W-:Y:S04]  /*0690*/  STL [R1+0x14], RZ ;  /* 0x000014ff01007387 */ /* 0x0001e80000100800 */
[----:B------:R0:W-:Y:S04]  /*06a0*/  STL [R1+0x18], RZ ;  /* 0x000018ff01007387 */ /* 0x0001e80000100800 */
[----:B------:R0:W-:Y:S01]  /*06b0*/  STL [R1+0x1c], RZ ;  /* 0x00001cff01007387 */ /* 0x0001e20000100800 */
[----:B------:R-:W-:Y:S05]  /*06c0*/  BRA `(.L_x_1) ;  /* 0x0001246000007947 */ /* 0x000fea0003800000 */
.L_x_0:
[----:B------:R-:W-:Y:S01]  /*06d0*/  IABS R5, c[0x0][0x178] ;  /* 0x00005e0000057a13 */ /* 0x000fe20000000000 */
[----:B------:R-:W-:Y:S01]  /*06e0*/  IMAD.MOV.U32 R10, RZ, RZ, R0 ;  /* 0x000000ffff0a7224 */ /* 0x000fe200078e0000 */
[----:B0-----:R-:W-:Y:S01]  /*06f0*/  IABS R0, c[0x0][0x17c] ;  /* 0x00005f0000007a13 */ /* 0x001fe20000000000 */
[----:B------:R-:W-:Y:S01]  /*0700*/  IMAD.MOV.U32 R14, RZ, RZ, R2 ;  /* 0x000000ffff0e7224 */ /* 0x000fe200078e0002 */
[----:B------:R-:W0:Y:S01]  /*0710*/  I2F.RP R8, R5 ;  /* 0x0000000500087306 */ /* 0x000e220000209400 */
[----:B------:R-:W-:-:S02]  /*0720*/  SHF.R.U32.HI R18, RZ, 0x6, R29 ;  /* 0x00000006ff127819 */ /* 0x000fc4000001161d */
[----:B------:R-:W-:Y:S02]  /*0730*/  ISETP.GE.AND P4, PT, R28, RZ, PT ;  /* 0x000000ff1c00720c */ /* 0x000fe40003f86270 */
[----:B------:R-:W-:-:S03]  /*0740*/  SGXT.U32 R18, R18, 0x1 ;  /* 0x000000011212781a */ /* 0x000fc60000000000 */
[----:B------:R-:W1:Y:S01]  /*0750*/  I2F.RP R9, R0 ;  /* 0x0000000000097306 */ /* 0x000e620000209400 */
[----:B------:R-:W-:-:S04]  /*0760*/  LOP3.LUT R18, R10, R18, RZ, 0xfc, !PT ;  /* 0x000000120a127212 */ /* 0x000fc800078efcff */
[C---:B------:R-:W-:Y:S02]  /*0770*/  LOP3.LUT R10, R18.reuse, 0x1c, RZ, 0xfc, !PT ;  /* 0x0000001c120a7812 */ /* 0x040fe400078efcff */
[C---:B------:R-:W-:Y:S01]  /*0780*/  LOP3.LUT R26, R18.reuse, 0x12, RZ, 0xfc, !PT ;  /* 0x00000012121a7812 */ /* 0x040fe200078efcff */
[----:B0-----:R-:W0:Y:S01]  /*0790*/  MUFU.RCP R8, R8 ;  /* 0x0000000800087308 */ /* 0x001e220000001000 */
[----:B------:R-:W-:Y:S02]  /*07a0*/  IABS R15, R10 ;  /* 0x0000000a000f7213 */ /* 0x000fe40000000000 */
[----:B------:R-:W-:Y:S02]  /*07b0*/  LOP3.LUT R25, R18, 0x10, RZ, 0xfc, !PT ;  /* 0x0000001012197812 */ /* 0x000fe400078efcff */
[----:B------:R-:W-:Y:S02]  /*07c0*/  ISETP.GE.AND P3, PT, R10, RZ, PT ;  /* 0x000000ff0a00720c */ /* 0x000fe40003f66270 */
[C---:B------:R-:W-:Y:S01]  /*07d0*/  LOP3.LUT R24, R18.reuse, 0xe, RZ, 0xfc, !PT ;  /* 0x0000000e12187812 */ /* 0x040fe200078efcff */
[----:B-1----:R-:W1:Y:S01]  /*07e0*/  MUFU.RCP R9, R9 ;  /* 0x0000000900097308 */ /* 0x002e620000001000 */
[----:B------:R-:W-:-:S02]  /*07f0*/  LOP3.LUT R19, R18, 0x8, RZ, 0xfc, !PT ;  /* 0x0000000812137812 */ /* 0x000fc400078efcff */
[C---:B------:R-:W-:Y:S02]  /*0800*/  LOP3.LUT R21, R18.reuse, 0x4, RZ, 0xfc, !PT ;  /* 0x0000000412157812 */ /* 0x040fe400078efcff */
[----:B------:R-:W-:Y:S02]  /*0810*/  LOP3.LUT R22, R18, 0x2, RZ, 0xfc, !PT ;  /* 0x0000000212167812 */ /* 0x000fe400078efcff */
[----:B0-----:R-:W-:Y:S02]  /*0820*/  IADD3 R6, R8, 0xffffffe, RZ ;  /* 0x0ffffffe08067810 */ /* 0x001fe40007ffe0ff */
[----:B------:R-:W-:Y:S02]  /*0830*/  IABS R8, R28 ;  /* 0x0000001c00087213 */ /* 0x000fe40000000000 */
[----:B------:R0:W2:Y:S01]  /*0840*/  F2I.FTZ.U32.TRUNC.NTZ R7, R6 ;  /* 0x0000000600077305 */ /* 0x0000a2000021f000 */
[----:B-1----:R-:W-:Y:S02]  /*0850*/  IADD3 R3, R9, 0xffffffe, RZ ;  /* 0x0ffffffe09037810 */ /* 0x002fe40007ffe0ff */
[----:B------:R-:W-:Y:S01]  /*0860*/  LOP3.LUT R9, R18, 0x1e, RZ, 0xfc, !PT ;  /* 0x0000001e12097812 */ /* 0x000fe200078efcff */
[----:B0-----:R-:W-:-:S04]  /*0870*/  IMAD.MOV.U32 R6, RZ, RZ, RZ ;  /* 0x000000ffff067224 */ /* 0x001fc800078e00ff */
[----:B------:R-:W0:Y:S01]  /*0880*/  F2I.FTZ.U32.TRUNC.NTZ R3, R3 ;  /* 0x0000000300037305 */ /* 0x000e22000021f000 */
[----:B------:R-:W-:Y:S02]  /*0890*/  IABS R16, R9 ;  /* 0x0000000900107213 */ /* 0x000fe40000000000 */
[----:B------:R-:W-:Y:S02]  /*08a0*/  ISETP.GE.AND P6, PT, R9, RZ, PT ;  /* 0x000000ff0900720c */ /* 0x000fe40003fc6270 */
[----:B------:R-:W-:Y:S01]  /*08b0*/  LOP3.LUT R9, R18, 0xc, RZ, 0xfc, !PT ;  /* 0x0000000c12097812 */ /* 0x000fe200078efcff */
[----:B--2---:R-:W-:-:S04]  /*08c0*/  IMAD.MOV R2, RZ, RZ, -R7 ;  /* 0x000000ffff027224 */ /* 0x004fc800078e0a07 */
[----:B------:R-:W-:Y:S01]  /*08d0*/  IMAD R11, R2, R5, RZ ;  /* 0x00000005020b7224 */ /* 0x000fe200078e02ff */
[----:B------:R-:W-:-:S03]  /*08e0*/  IABS R2, R14 ;  /* 0x0000000e00027213 */ /* 0x000fc60000000000 */
[----:B------:R-:W-:-:S04]  /*08f0*/  IMAD.HI.U32 R7, R7, R11, R6 ;  /* 0x0000000b07077227 */ /* 0x000fc800078e0006 */
[----:B------:R-:W-:Y:S02]  /*0900*/  IMAD.MOV.U32 R6, RZ, RZ, R2 ;  /* 0x000000ffff067224 */ /* 0x000fe400078e0002 */
[----:B0-----:R-:W-:Y:S02]  /*0910*/  IMAD.MOV R27, RZ, RZ, -R3 ;  /* 0x000000ffff1b7224 */ /* 0x001fe400078e0a03 */
[----:B------:R-:W-:-:S04]  /*0920*/  IMAD.HI.U32 R2, R7, R6, RZ ;  /* 0x0000000607027227 */ /* 0x000fc800078e00ff */
[----:B------:R-:W-:-:S04]  /*0930*/  IMAD.HI.U32 R7, R7, R8, RZ ;  /* 0x0000000807077227 */ /* 0x000fc800078e00ff */
[----:B------:R-:W-:Y:S02]  /*0940*/  IMAD.MOV R7, RZ, RZ, -R7 ;  /* 0x000000ffff077224 */ /* 0x000fe400078e0a07 */
[----:B------:R-:W-:Y:S02]  /*0950*/  IMAD.MOV R2, RZ, RZ, -R2 ;  /* 0x000000ffff027224 */ /* 0x000fe400078e0a02 */
[C---:B------:R-:W-:Y:S01]  /*0960*/  IMAD R8, R5.reuse, R7, R8 ;  /* 0x0000000705087224 */ /* 0x040fe200078e0208 */
[----:B------:R-:W-:Y:S01]  /*0970*/  SHF.R.S32.HI R7, RZ, 0x1f, R4 ;  /* 0x0000001fff077819 */ /* 0x000fe20000011404 */
[----:B------:R-:W-:Y:S02]  /*0980*/  IMAD R6, R5, R2, R6 ;  /* 0x0000000205067224 */ /* 0x000fe400078e0206 */
[----:B------:R-:W-:Y:S01]  /*0990*/  IMAD R27, R27, R0, RZ ;  /* 0x000000001b1b7224 */ /* 0x000fe200078e02ff */
[C---:B------:R-:W-:Y:S01]  /*09a0*/  ISETP.GT.U32.AND P1, PT, R5.reuse, R8, PT ;  /* 0x000000080500720c */ /* 0x040fe20003f24070 */
[----:B------:R-:W-:Y:S01]  /*09b0*/  IMAD.MOV.U32 R2, RZ, RZ, RZ ;  /* 0x000000ffff027224 */ /* 0x000fe200078e00ff */
[----:B------:R-:W-:-:S02]  /*09c0*/  ISETP.GT.U32.AND P0, PT, R5, R6, PT ;  /* 0x000000060500720c */ /* 0x000fc40003f04070 */
[----:B------:R-:W-:Y:S01]  /*09d0*/  LEA.HI R4, R7, R4, RZ, 0x6 ;  /* 0x0000000407047211 */ /* 0x000fe200078f30ff */
[----:B------:R-:W-:Y:S01]  /*09e0*/  IMAD.HI.U32 R27, R3, R27, R2 ;  /* 0x0000001b031b7227 */ /* 0x000fe200078e0002 */
[----:B------:R-:W-:Y:S02]  /*09f0*/  LOP3.LUT R3, R29, 0x3f, RZ, 0xc0, !PT ;  /* 0x0000003f1d037812 */ /* 0x000fe400078ec0ff */
[----:B------:R-:W-:Y:S01]  /*0a00*/  SHF.R.S32.HI R2, RZ, 0x6, R29 ;  /* 0x00000006ff027819 */ /* 0x000fe2000001141d */
[----:B------:R0:W-:Y:S02]  /*0a10*/  STL [R1+0x8], R4 ;  /* 0x0000080401007387 */ /* 0x0001e40000100800 */
[----:B------:R-:W-:Y:S01]  /*0a20*/  IMAD.SHL.U32 R3, R3, 0x2, RZ ;  /* 0x0000000203037824 */ /* 0x000fe200078e00ff */
[----:B------:R-:W-:Y:S01]  /*0a30*/  SGXT R2, R2, 0x1 ;  /* 0x000000010202781a */ /* 0x000fe20000000200 */
[--C-:B------:R-:W-:Y:S01]  /*0a40*/  @!P1 IMAD.IADD R8, R8, 0x1, -R5.reuse ;  /* 0x0000000108089824 */ /* 0x100fe200078e0a05 */
[----:B------:R-:W-:Y:S01]  /*0a50*/  ISETP.GE.AND P1, PT, R14, RZ, PT ;  /* 0x000000ff0e00720c */ /* 0x000fe20003f26270 */
[----:B------:R-:W-:Y:S01]  /*0a60*/  @!P0 IMAD.IADD R6, R6, 0x1, -R5 ;  /* 0x0000000106068824 */ /* 0x000fe200078e0a05 */
[----:B------:R-:W-:Y:S01]  /*0a70*/  LOP3.LUT R29, R3, 0x90, R2, 0x78, !PT ;  /* 0x00000090031d7812 */ /* 0x000fe200078e7802 */
[----:B------:R-:W-:Y:S01]  /*0a80*/  IMAD.HI.U32 R2, R27, R16, RZ ;  /* 0x000000101b027227 */ /* 0x000fe200078e00ff */
[----:B------:R-:W-:-:S02]  /*0a90*/  ISETP.GT.U32.AND P2, PT, R5, R8, PT ;  /* 0x000000080500720c */ /* 0x000fc40003f44070 */
[----:B------:R-:W-:Y:S01]  /*0aa0*/  ISETP.GT.U32.AND P0, PT, R5, R6, PT ;  /* 0x000000060500720c */ /* 0x000fe20003f04070 */
[----:B------:R-:W-:Y:S01]  /*0ab0*/  IMAD.MOV R7, RZ, RZ, -R2 ;  /* 0x000000ffff077224 */ /* 0x000fe200078e0a02 */
[----:B------:R-:W-:Y:S01]  /*0ac0*/  LOP3.LUT R2, R18, 0x1a, RZ, 0xfc, !PT ;  /* 0x0000001a12027812 */ /* 0x000fe200078efcff */
[----:B------:R-:W-:-:S03]  /*0ad0*/  IMAD.HI.U32 R3, R27, R15, RZ ;  /* 0x0000000f1b037227 */ /* 0x000fc600078e00ff */
[----:B------:R-:W-:Y:S01]  /*0ae0*/  IABS R14, R2 ;  /* 0x00000002000e7213 */ /* 0x000fe20000000000 */
[----:B------:R-:W-:Y:S02]  /*0af0*/  IMAD R16, R0, R7, R16 ;  /* 0x0000000700107224 */ /* 0x000fe400078e0210 */
[----:B------:R-:W-:Y:S02]  /*0b00*/  IMAD.MOV R3, RZ, RZ, -R3 ;  /* 0x000000ffff037224 */ /* 0x000fe400078e0a03 */
[--C-:B------:R-:W-:Y:S01]  /*0b10*/  @!P2 IMAD.IADD R8, R8, 0x1, -R5.reuse ;  /* 0x000000010808a824 */ /* 0x100fe200078e0a05 */
[----:B------:R-:W-:Y:S01]  /*0b20*/  ISETP.GE.AND P2, PT, R2, RZ, PT ;  /* 0x000000ff0200720c */ /* 0x000fe20003f46270 */
[----:B------:R-:W-:Y:S01]  /*0b30*/  @!P0 IMAD.IADD R6, R6, 0x1, -R5 ;  /* 0x0000000106068824 */ /* 0x000fe200078e0a05 */
[----:B------:R-:W-:Y:S01]  /*0b40*/  ISETP.NE.AND P0, PT, RZ, c[0x0][0x178], PT ;  /* 0x00005e00ff007a0c */ /* 0x000fe20003f05270 */
[----:B------:R-:W-:Y:S01]  /*0b50*/  @!P4 IMAD.MOV R8, RZ, RZ, -R8 ;  /* 0x000000ffff08c224 */ /* 0x000fe200078e0a08 */
[C---:B------:R-:W-:Y:S01]  /*0b60*/  ISETP.GT.U32.AND P4, PT, R0.reuse, R16, PT ;  /* 0x000000100000720c */ /* 0x040fe20003f84070 */
[----:B------:R-:W-:Y:S01]  /*0b70*/  IMAD R15, R0, R3, R15 ;  /* 0x00000003000f7224 */ /* 0x000fe200078e020f */
[----:B------:R-:W-:Y:S01]  /*0b80*/  LOP3.LUT R3, RZ, c[0x0][0x178], RZ, 0x33, !PT ;  /* 0x00005e00ff037a12 */ /* 0x000fe200078e33ff */
[----:B------:R-:W-:-:S02]  /*0b90*/  @!P1 IMAD.MOV R6, RZ, RZ, -R6 ;  /* 0x000000ffff069224 */ /* 0x000fc400078e0a06 */
[----:B------:R-:W-:Y:S01]  /*0ba0*/  IMAD.HI.U32 R2, R27, R14, RZ ;  /* 0x0000000e1b027227 */ /* 0x000fe200078e00ff */
[C---:B------:R-:W-:Y:S02]  /*0bb0*/  SEL R5, R3.reuse, R8, !P0 ;  /* 0x0000000803057207 */ /* 0x040fe40004000000 */
[----:B0-----:R-:W-:Y:S01]  /*0bc0*/  SEL R4, R3, R6, !P0 ;  /* 0x0000000603047207 */ /* 0x001fe20004000000 */
[----:B------:R-:W-:Y:S01]  /*0bd0*/  IMAD.MOV R7, RZ, RZ, -R2 ;  /* 0x000000ffff077224 */ /* 0x000fe200078e0a02 */
[----:B------:R-:W-:Y:S02]  /*0be0*/  IABS R2, R26 ;  /* 0x0000001a00027213 */ /* 0x000fe40000000000 */
[----:B------:R-:W-:Y:S01]  /*0bf0*/  LOP3.LUT R3, R18, 0x18, RZ, 0xfc, !PT ;  /* 0x0000001812037812 */ /* 0x000fe200078efcff */
[----:B------:R-:W-:Y:S01]  /*0c00*/  @!P4 IMAD.IADD R16, R16, 0x1, -R0 ;  /* 0x000000011010c824 */ /* 0x000fe200078e0a00 */
[----:B------:R0:W-:Y:S01]  /*0c10*/  STL [R1], R4 ;  /* 0x0000000401007387 */ /* 0x0001e20000100800 */
[C---:B------:R-:W-:Y:S01]  /*0c20*/  IMAD R14, R0.reuse, R7, R14 ;  /* 0x00000007000e7224 */ /* 0x040fe200078e020e */
[----:B------:R-:W-:Y:S01]  /*0c30*/  IABS R13, R3 ;  /* 0x00000003000d7213 */ /* 0x000fe20000000000 */
[----:B------:R-:W-:Y:S01]  /*0c40*/  IMAD.MOV.U32 R7, RZ, RZ, R2 ;  /* 0x000000ffff077224 */ /* 0x000fe200078e0002 */
[----:B------:R-:W-:Y:S01]  /*0c50*/  ISETP.GT.U32.AND P0, PT, R0, R16, PT ;  /* 0x000000100000720c */ /* 0x000fe20003f04070 */
[----:B------:R1:W-:Y:S01]  /*0c60*/  STL [R1+0x4], R5 ;  /* 0x0000040501007387 */ /* 0x0003e20000100800 */
[----:B------:R-:W-:Y:S01]  /*0c70*/  ISETP.GE.AND P1, PT, R3, RZ, PT ;  /* 0x000000ff0300720c */ /* 0x000fe20003f26270 */
[----:B------:R-:W-:Y:S01]  /*0c80*/  IMAD.HI.U32 R3, R27, R13, RZ ;  /* 0x0000000d1b037227 */ /* 0x000fe200078e00ff */
[----:B------:R-:W-:-:S02]  /*0c90*/  IABS R8, R19 ;  /* 0x0000001300087213 */ /* 0x000fc40000000000 */
[----:B0-----:R-:W-:Y:S01]  /*0ca0*/  LOP3.LUT R4, R18, 0x16, RZ, 0xfc, !PT ;  /* 0x0000001612047812 */ /* 0x001fe200078efcff */
[----:B------:R-:W-:-:S03]  /*0cb0*/  IMAD.MOV R3, RZ, RZ, -R3 ;  /* 0x000000ffff037224 */ /* 0x000fc600078e0a03 */
[----:B------:R-:W-:Y:S01]  /*0cc0*/  IABS R11, R4 ;  /* 0x00000004000b7213 */ /* 0x000fe20000000000 */
[----:B------:R-:W-:Y:S01]  /*0cd0*/  IMAD R13, R0, R3, R13 ;  /* 0x00000003000d7224 */ /* 0x000fe200078e020d */
[----:B-1----:R-:W-:Y:S01]  /*0ce0*/  LOP3.LUT R5, R18, 0x14, RZ, 0xfc, !PT ;  /* 0x0000001412057812 */ /* 0x002fe200078efcff */
[----:B------:R-:W-:Y:S01]  /*0cf0*/  @!P0 IMAD.IADD R16, R16, 0x1, -R0 ;  /* 0x0000000110108824 */ /* 0x000fe200078e0a00 */
[----:B------:R-:W-:Y:S01]  /*0d00*/  ISETP.GT.U32.AND P0, PT, R0, R15, PT ;  /* 0x0000000f0000720c */ /* 0x000fe20003f04070 */
[----:B------:R-:W-:Y:S01]  /*0d10*/  IMAD.HI.U32 R2, R27, R11, RZ ;  /* 0x0000000b1b027227 */ /* 0x000fe200078e00ff */
[----:B------:R-:W-:Y:S02]  /*0d20*/  ISETP.GE.AND P5, PT, R4, RZ, PT ;  /* 0x000000ff0400720c */ /* 0x000fe40003fa6270 */
[----:B------:R-:W-:Y:S01]  /*0d30*/  ISETP.GE.AND P4, PT, R5, RZ, PT ;  /* 0x000000ff0500720c */ /* 0x000fe20003f86270 */
[----:B------:R-:W-:Y:S01]  /*0d40*/  @!P6 IMAD.MOV R16, RZ, RZ, -R16 ;  /* 0x000000ffff10e224 */ /* 0x000fe200078e0a10 */
[----:B------:R-:W-:Y:S01]  /*0d50*/  ISETP.GT.U32.AND P6, PT, R0, R14, PT ;  /* 0x0000000e0000720c */ /* 0x000fe20003fc4070 */
[----:B------:R-:W-:Y:S01]  /*0d60*/  IMAD.MOV R2, RZ, RZ, -R2 ;  /* 0x000000ffff027224 */ /* 0x000fe200078e0a02 */
[----:B------:R-:W-:Y:S01]  /*0d70*/  IABS R23, R5 ;  /* 0x0000000500177213 */ /* 0x000fe20000000000 */
[----:B------:R-:W-:Y:S01]  /*0d80*/  IMAD.HI.U32 R4, R27, R7, RZ ;  /* 0x000000071b047227 */ /* 0x000fe200078e00ff */
[----:B------:R-:W-:-:S03]  /*0d90*/  IABS R5, R25 ;  /* 0x0000001900057213 */ /* 0x000fc60000000000 */
[----:B------:R-:W-:Y:S01]  /*0da0*/  IMAD R11, R0, R2, R11 ;  /* 0x00000002000b7224 */ /* 0x000fe200078e020b */
[----:B------:R-:W-:Y:S01]  /*0db0*/  LOP3.LUT R2, R18, 0xa, RZ, 0xfc, !PT ;  /* 0x0000000a12027812 */ /* 0x000fe200078efcff */
[----:B------:R-:W-:Y:S02]  /*0dc0*/  @!P0 IMAD.IADD R15, R15, 0x1, -R0 ;  /* 0x000000010f0f8824 */ /* 0x000fe400078e0a00 */
[----:B------:R-:W-:Y:S01]  /*0dd0*/  IMAD.MOV R4, RZ, RZ, -R4 ;  /* 0x000000ffff047224 */ /* 0x000fe200078e0a04 */
[----:B------:R-:W-:Y:S01]  /*0de0*/  IABS R6, R2 ;  /* 0x0000000200067213 */ /* 0x000fe20000000000 */
[----:B------:R-:W-:Y:S01]  /*0df0*/  @!P6 IMAD.IADD R14, R14, 0x1, -R0 ;  /* 0x000000010e0ee824 */ /* 0x000fe200078e0a00 */
[----:B------:R-:W-:Y:S01]  /*0e00*/  ISETP.GT.U32.AND P0, PT, R0, R15, PT ;  /* 0x0000000f0000720c */ /* 0x000fe20003f04070 */
[----:B------:R-:W-:-:S03]  /*0e10*/  IMAD.HI.U32 R3, R27, R23, RZ ;  /* 0x000000171b037227 */ /* 0x000fc600078e00ff */
[----:B------:R-:W-:Y:S01]  /*0e20*/  ISETP.GT.U32.AND P6, PT, R0, R14, PT ;  /* 0x0000000e0000720c */ /* 0x000fe20003fc4070 */
[----:B------:R-:W-:-:S04]  /*0e30*/  IMAD.HI.U32 R20, R27, R5, RZ ;  /* 0x000000051b147227 */ /* 0x000fc800078e00ff */
[C---:B------:R-:W-:Y:S01]  /*0e40*/  IMAD R7, R0.reuse, R4, R7 ;  /* 0x0000000400077224 */ /* 0x040fe200078e0207 */
[----:B------:R-:W-:Y:S01]  /*0e50*/  IABS R4, R24 ;  /* 0x0000001800047213 */ /* 0x000fe20000000000 */
[----:B------:R-:W-:Y:S02]  /*0e60*/  IMAD.MOV R3, RZ, RZ, -R3 ;  /* 0x000000ffff037224 */ /* 0x000fe400078e0a03 */
[----:B------:R-:W-:Y:S01]  /*0e70*/  @!P0 IMAD.IADD R15, R15, 0x1, -R0 ;  /* 0x000000010f0f8824 */ /* 0x000fe200078e0a00 */
[----:B------:R-:W-:Y:S01]  /*0e80*/  ISETP.GT.U32.AND P0, PT, R0, R13, PT ;  /* 0x0000000d0000720c */ /* 0x000fe20003f04070 */
[----:B------:R-:W-:Y:S02]  /*0e90*/  IMAD.MOV R20, RZ, RZ, -R20 ;  /* 0x000000ffff147224 */ /* 0x000fe400078e0a14 */
[----:B------:R-:W-:Y:S01]  /*0ea0*/  @!P6 IMAD.IADD R14, R14, 0x1, -R0 ;  /* 0x000000010e0ee824 */ /* 0x000fe200078e0a00 */
[C---:B------:R-:W-:Y:S01]  /*0eb0*/  ISETP.GT.U32.AND P6, PT, R0.reuse, R11, PT ;  /* 0x0000000b0000720c */ /* 0x040fe20003fc4070 */
[----:B------:R-:W-:Y:S01]  /*0ec0*/  IMAD R23, R0, R3, R23 ;  /* 0x0000000300177224 */ /* 0x000fe200078e0217 */
[----:B------:R-:W-:Y:S01]  /*0ed0*/  IABS R3, R9 ;  /* 0x0000000900037213 */ /* 0x000fe20000000000 */
[----:B------:R-:W-:-:S04]  /*0ee0*/  IMAD.HI.U32 R17, R27, R4, RZ ;  /* 0x000000041b117227 */ /* 0x000fc800078e00ff */
[----:B------:R-:W-:Y:S01]  /*0ef0*/  IMAD R5, R0, R20, R5 ;  /* 0x0000001400057224 */ /* 0x000fe200078e0205 */
[----:B------:R-:W-:Y:S01]  /*0f00*/  LOP3.LUT R20, R18, 0x6, RZ, 0xfc, !PT ;  /* 0x0000000612147812 */ /* 0x000fe200078efcff */
[--C-:B------:R-:W-:Y:S01]  /*0f10*/  @!P0 IMAD.IADD R13, R13, 0x1, -R0.reuse ;  /* 0x000000010d0d8824 */ /* 0x100fe200078e0a00 */
[C---:B------:R-:W-:Y:S01]  /*0f20*/  ISETP.GT.U32.AND P0, PT, R0.reuse, R23, PT ;  /* 0x000000170000720c */ /* 0x040fe20003f04070 */
[----:B------:R-:W-:Y:S02]  /*0f30*/  IMAD.MOV R17, RZ, RZ, -R17 ;  /* 0x000000ffff117224 */ /* 0x000fe400078e0a11 */
[----:B------:R-:W-:Y:S02]  /*0f40*/  @!P6 IMAD.IADD R11, R11, 0x1, -R0 ;  /* 0x000000010b0be824 */ /* 0x000fe400078e0a00 */
[----:B------:R-:W-:Y:S01]  /*0f50*/  @!P3 IMAD.MOV R15, RZ, RZ, -R15 ;  /* 0x000000ffff0fb224 */ /* 0x000fe200078e0a0f */
[C---:B------:R-:W-:Y:S01]  /*0f60*/  ISETP.GT.U32.AND P3, PT, R0.reuse, R13, PT ;  /* 0x0000000d0000720c */ /* 0x040fe20003f64070 */
[----:B------:R-:W-:Y:S01]  /*0f70*/  IMAD.HI.U32 R10, R27, R3, RZ ;  /* 0x000000031b0a7227 */ /* 0x000fe200078e00ff */
[----:B------:R-:W-:-:S03]  /*0f80*/  ISETP.GT.U32.AND P6, PT, R0, R11, PT ;  /* 0x0000000b0000720c */ /* 0x000fc60003fc4070 */
[----:B------:R-:W-:Y:S02]  /*0f90*/  IMAD R4, R0, R17, R4 ;  /* 0x0000001100047224 */ /* 0x000fe400078e0204 */
[----:B------:R-:W-:Y:S02]  /*0fa0*/  IMAD.MOV R17, RZ, RZ, -R10 ;  /* 0x000000ffff117224 */ /* 0x000fe400078e0a0a */
[----:B------:R-:W-:-:S04]  /*0fb0*/  IMAD.HI.U32 R10, R27, R8, RZ ;  /* 0x000000081b0a7227 */ /* 0x000fc800078e00ff */
[----:B------:R-:W-:Y:S02]  /*0fc0*/  IMAD.MOV R10, RZ, RZ, -R10 ;  /* 0x000000ffff0a7224 */ /* 0x000fe400078e0a0a */
[----:B------:R-:W-:Y:S01]  /*0fd0*/  @!P6 IMAD.IADD R11, R11, 0x1, -R0 ;  /* 0x000000010b0be824 */ /* 0x000fe200078e0a00 */
[C---:B------:R-:W-:Y:S01]  /*0fe0*/  ISETP.GT.U32.AND P6, PT, R0.reuse, R5, PT ;  /* 0x000000050000720c */ /* 0x040fe20003fc4070 */
[----:B------:R-:W-:Y:S01]  /*0ff0*/  IMAD R8, R0, R10, R8 ;  /* 0x0000000a00087224 */ /* 0x000fe200078e0208 */
[----:B------:R-:W-:Y:S01]  /*1000*/  IABS R10, R20 ;  /* 0x00000014000a7213 */ /* 0x000fe20000000000 */
[----:B------:R-:W-:Y:S01]  /*1010*/  @!P3 IMAD.IADD R13, R13, 0x1, -R0 ;  /* 0x000000010d0db824 */ /* 0x000fe200078e0a00 */
[----:B------:R-:W-:Y:S01]  /*1020*/  ISETP.GE.AND P3, PT, R18, RZ, PT ;  /* 0x000000ff1200720c */ /* 0x000fe20003f66270 */
[----:B------:R-:W-:Y:S01]  /*1030*/  IMAD R3, R0, R17, R3 ;  /* 0x0000001100037224 */ /* 0x000fe200078e0203 */
[----:B------:R-:W-:Y:S01]  /*1040*/  IABS R18, R18 ;  /* 0x0000001200127213 */ /* 0x000fe20000000000 */
[----:B------:R-:W-:-:S02]  /*1050*/  @!P1 IMAD.MOV R13, RZ, RZ, -R13 ;  /* 0x000000ffff0d9224 */ /* 0x000fc400078e0a0d */
[----:B------:R-:W-:-:S04]  /*1060*/  IMAD.HI.U32 R17, R27, R10, RZ ;  /* 0x0000000a1b117227 */ /* 0x000fc800078e00ff */
[----:B------:R-:W-:Y:S02]  /*1070*/  @!P6 IMAD.IADD R5, R5, 0x1, -R0 ;  /* 0x000000010505e824 */ /* 0x000fe400078e0a00 */
[----:B------:R-:W-:Y:S02]  /*1080*/  IMAD.MOV R17, RZ, RZ, -R17 ;  /* 0x000000ffff117224 */ /* 0x000fe400078e0a11 */
[----:B------:R-:W-:Y:S01]  /*1090*/  IMAD.HI.U32 R12, R27, R6, RZ ;  /* 0x000000061b0c7227 */ /* 0x000fe200078e00ff */
[----:B------:R-:W-:-:S03]  /*10a0*/  ISETP.GT.U32.AND P1, PT, R0, R5, PT ;  /* 0x000000050000720c */ /* 0x000fc60003f24070 */
[C---:B------:R-:W-:Y:S01]  /*10b0*/  IMAD R10, R0.reuse, R17, R10 ;  /* 0x00000011000a7224 */ /* 0x040fe200078e020a */
[----:B------:R-:W-:Y:S01]  /*10c0*/  IABS R17, R22 ;  /* 0x0000001600117213 */ /* 0x000fe20000000000 */
[----:B------:R-:W-:Y:S02]  /*10d0*/  @!P0 IMAD.IADD R23, R23, 0x1, -R0 ;  /* 0x0000000117178824 */ /* 0x000fe400078e0a00 */
[----:B------:R-:W-:Y:S02]  /*10e0*/  IMAD.MOV R12, RZ, RZ, -R12 ;  /* 0x000000ffff0c7224 */ /* 0x000fe400078e0a0c */
[----:B------:R-:W-:Y:S01]  /*10f0*/  @!P2 IMAD.MOV R14, RZ, RZ, -R14 ;  /* 0x000000ffff0ea224 */ /* 0x000fe200078e0a0e */
[C---:B------:R-:W-:Y:S01]  /*1100*/  ISETP.GT.U32.AND P0, PT, R0.reuse, R23, PT ;  /* 0x000000170000720c */ /* 0x040fe20003f04070 */
[C---:B------:R-:W-:Y:S01]  /*1110*/  IMAD R6, R0.reuse, R12, R6 ;  /* 0x0000000c00067224 */ /* 0x040fe200078e0206 */
[----:B------:R-:W-:Y:S01]  /*1120*/  IABS R12, R21 ;  /* 0x00000015000c7213 */ /* 0x000fe20000000000 */
[----:B------:R-:W-:Y:S01]  /*1130*/  @!P1 IMAD.IADD R5, R5, 0x1, -R0 ;  /* 0x0000000105059824 */ /* 0x000fe200078e0a00 */
[C---:B------:R-:W-:Y:S01]  /*1140*/  ISETP.GT.U32.AND P1, PT, R0.reuse, R10, PT ;  /* 0x0000000a0000720c */ /* 0x040fe20003f24070 */
[----:B------:R-:W-:Y:S01]  /*1150*/  @!P5 IMAD.MOV R11, RZ, RZ, -R11 ;  /* 0x000000ffff0bd224 */ /* 0x000fe200078e0a0b */
[C---:B------:R-:W-:Y:S01]  /*1160*/  ISETP.GT.U32.AND P2, PT, R0.reuse, R7, PT ;  /* 0x000000070000720c */ /* 0x040fe20003f44070 */
[----:B------:R-:W-:Y:S01]  /*1170*/  IMAD.HI.U32 R28, R27, R12, RZ ;  /* 0x0000000c1b1c7227 */ /* 0x000fe200078e00ff */
[----:B------:R-:W-:-:S03]  /*1180*/  ISETP.GT.U32.AND P6, PT, R0, R6, PT ;  /* 0x000000060000720c */ /* 0x000fc60003fc4070 */
[----:B------:R-:W-:Y:S02]  /*1190*/  IMAD.MOV R28, RZ, RZ, -R28 ;  /* 0x000000ffff1c7224 */ /* 0x000fe400078e0a1c */
[----:B------:R-:W-:Y:S01]  /*11a0*/  @!P0 IMAD.IADD R23, R23, 0x1, -R0 ;  /* 0x0000000117178824 */ /* 0x000fe200078e0a00 */
[C---:B------:R-:W-:Y:S01]  /*11b0*/  ISETP.GT.U32.AND P0, PT, R0.reuse, R4, PT ;  /* 0x000000040000720c */ /* 0x040fe20003f04070 */
[----:B------:R-:W-:Y:S02]  /*11c0*/  IMAD R12, R0, R28, R12 ;  /* 0x0000001c000c7224 */ /* 0x000fe400078e020c */
[--C-:B------:R-:W-:Y:S01]  /*11d0*/  @!P1 IMAD.IADD R10, R10, 0x1, -R0.reuse ;  /* 0x000000010a0a9824 */ /* 0x100fe200078e0a00 */
[----:B------:R-:W-:Y:S01]  /*11e0*/  ISETP.GE.AND P1, PT, R25, RZ, PT ;  /* 0x000000ff1900720c */ /* 0x000fe20003f26270 */
[----:B------:R-:W-:Y:S01]  /*11f0*/  @!P2 IMAD.IADD R7, R7, 0x1, -R0 ;  /* 0x000000010707a824 */ /* 0x000fe200078e0a00 */
[----:B------:R-:W2:Y:S01]  /*1200*/  LDL.LU R25, [R1+0x8] ;  /* 0x0000080001197983 */ /* 0x000ea20000300800 */
[----:B------:R-:W-:Y:S01]  /*1210*/  ISETP.GT.U32.AND P2, PT, R0, R3, PT ;  /* 0x000000030000720c */ /* 0x000fe20003f44070 */
[----:B------:R-:W-:-:S04]  /*1220*/  IMAD.HI.U32 R28, R27, R18, RZ ;  /* 0x000000121b1c7227 */ /* 0x000fc800078e00ff */
[----:B------:R-:W-:Y:S02]  /*1230*/  IMAD.MOV R28, RZ, RZ, -R28 ;  /* 0x000000ffff1c7224 */ /* 0x000fe400078e0a1c */
[----:B------:R-:W-:Y:S01]  /*1240*/  @!P0 IMAD.IADD R4, R4, 0x1, -R0 ;  /* 0x0000000104048824 */ /* 0x000fe200078e0a00 */
[C---:B------:R-:W-:Y:S01]  /*1250*/  ISETP.GT.U32.AND P0, PT, R0.reuse, R7, PT ;  /* 0x000000070000720c */ /* 0x040fe20003f04070 */
[----:B------:R-:W-:Y:S02]  /*1260*/  IMAD R18, R0, R28, R18 ;  /* 0x0000001c00127224 */ /* 0x000fe400078e0212 */
[----:B------:R-:W0:Y:S01]  /*1270*/  S2R R28, SR_TID.X ;  /* 0x00000000001c7919 */ /* 0x000e220000002100 */
[--C-:B------:R-:W-:Y:S02]  /*1280*/  @!P6 IMAD.IADD R6, R6, 0x1, -R0.reuse ;  /* 0x000000010606e824 */ /* 0x100fe400078e0a00 */
[----:B------:R-:W-:Y:S01]  /*1290*/  @!P2 IMAD.IADD R3, R3, 0x1, -R0 ;  /* 0x000000010303a824 */ /* 0x000fe200078e0a00 */
[C---:B------:R-:W-:Y:S01]  /*12a0*/  ISETP.GT.U32.AND P2, PT, R0.reuse, R4, PT ;  /* 0x000000040000720c */ /* 0x040fe20003f44070 */
[----:B------:R-:W-:Y:S01]  /*12b0*/  IMAD.HI.U32 R27, R27, R17, RZ ;  /* 0x000000111b1b7227 */ /* 0x000fe200078e00ff */
[----:B------:R-:W-:-:S02]  /*12c0*/  ISETP.GT.U32.AND P6, PT, R0, R6, PT ;  /* 0x000000060000720c */ /* 0x000fc40003fc4070 */
[C---:B------:R-:W-:Y:S01]  /*12d0*/  ISETP.GT.U32.AND P5, PT, R0.reuse, R3, PT ;  /* 0x000000030000720c */ /* 0x040fe20003fa4070 */
[----:B------:R-:W-:Y:S02]  /*12e0*/  IMAD.MOV R27, RZ, RZ, -R27 ;  /* 0x000000ffff1b7224 */ /* 0x000fe400078e0a1b */
[----:B------:R-:W-:Y:S01]  /*12f0*/  @!P0 IMAD.IADD R7, R7, 0x1, -R0 ;  /* 0x0000000107078824 */ /* 0x000fe200078e0a00 */
[C---:B------:R-:W-:Y:S01]  /*1300*/  ISETP.GT.U32.AND P0, PT, R0.reuse, R8, PT ;  /* 0x000000080000720c */ /* 0x040fe20003f04070 */
[----:B------:R-:W-:-:S04]  /*1310*/  IMAD R17, R0, R27, R17 ;  /* 0x0000001b00117224 */ /* 0x000fc800078e0211 */
[--C-:B------:R-:W-:Y:S01]  /*1320*/  @!P2 IMAD.IADD R4, R4, 0x1, -R0.reuse ;  /* 0x000000010404a824 */ /* 0x100fe200078e0a00 */
[----:B------:R-:W-:Y:S01]  /*1330*/  ISETP.GT.U32.AND P2, PT, R0, R18, PT ;  /* 0x000000120000720c */ /* 0x000fe20003f44070 */
[--C-:B------:R-:W-:Y:S01]  /*1340*/  @!P6 IMAD.IADD R6, R6, 0x1, -R0.reuse ;  /* 0x000000010606e824 */ /* 0x100fe200078e0a00 */
[----:B------:R-:W-:Y:S01]  /*1350*/  ISETP.GE.AND P6, PT, R26, RZ, PT ;  /* 0x000000ff1a00720c */ /* 0x000fe20003fc6270 */
[--C-:B------:R-:W-:Y:S01]  /*1360*/  @!P5 IMAD.IADD R3, R3, 0x1, -R0.reuse ;  /* 0x000000010303d824 */ /* 0x100fe200078e0a00 */
[----:B------:R-:W-:Y:S02]  /*1370*/  ISETP.GT.U32.AND P5, PT, R0, R12, PT ;  /* 0x0000000c0000720c */ /* 0x000fe40003fa4070 */
[C---:B0-----:R-:W-:Y:S01]  /*1380*/  LOP3.LUT R27, R28.reuse, 0x7, RZ, 0xc0, !PT ;  /* 0x000000071c1b7812 */ /* 0x041fe200078ec0ff */
[----:B------:R-:W-:Y:S02]  /*1390*/  IMAD.SHL.U32 R26, R28, 0x2, RZ ;  /* 0x000000021c1a7824 */ /* 0x000fe400078e00ff */
[----:B------:R-:W-:Y:S01]  /*13a0*/  @!P0 IMAD.IADD R8, R8, 0x1, -R0 ;  /* 0x0000000108088824 */ /* 0x000fe200078e0a00 */
[----:B------:R-:W-:Y:S01]  /*13b0*/  ISETP.GT.U32.AND P0, PT, R0, R17, PT ;  /* 0x000000110000720c */ /* 0x000fe20003f04070 */
[----:B------:R-:W-:-:S02]  /*13c0*/  IMAD R28, R27, 0x90, RZ ;  /* 0x000000901b1c7824 */ /* 0x000fc400078e02ff */
[--C-:B------:R-:W-:Y:S01]  /*13d0*/  @!P2 IMAD.IADD R18, R18, 0x1, -R0.reuse ;  /* 0x000000011212a824 */ /* 0x100fe200078e0a00 */
[----:B------:R-:W-:Y:S01]  /*13e0*/  ISETP.GE.AND P2, PT, R24, RZ, PT ;  /* 0x000000ff1800720c */ /* 0x000fe20003f46270 */
[----:B------:R-:W-:Y:S02]  /*13f0*/  IMAD R27, R27, 0x210, RZ ;  /* 0x000002101b1b7824 */ /* 0x000fe400078e02ff */
[----:B------:R-:W-:Y:S01]  /*1400*/  @!P5 IMAD.IADD R12, R12, 0x1, -R0 ;  /* 0x000000010c0cd824 */ /* 0x000fe200078e0a00 */
[----:B------:R-:W-:Y:S01]  /*1410*/  ISETP.GE.AND P5, PT, R9, RZ, PT ;  /* 0x000000ff0900720c */ /* 0x000fe20003fa6270 */
[----:B------:R-:W-:-:S04]  /*1420*/  IMAD.MOV.U32 R9, RZ, RZ, R23 ;  /* 0x000000ffff097224 */ /* 0x000fc800078e0017 */
[----:B------:R-:W-:Y:S01]  /*1430*/  @!P0 IMAD.IADD R17, R17, 0x1, -R0 ;  /* 0x0000000111118824 */ /* 0x000fe200078e0a00 */
[C---:B------:R-:W-:Y:S01]  /*1440*/  ISETP.GT.U32.AND P0, PT, R0.reuse, R8, PT ;  /* 0x000000080000720c */ /* 0x040fe20003f04070 */
[----:B------:R-:W-:Y:S01]  /*1450*/  @!P4 IMAD.MOV R9, RZ, RZ, -R9 ;  /* 0x000000ffff09c224 */ /* 0x000fe200078e0a09 */
[----:B------:R-:W-:-:S11]  /*1460*/  ISETP.GT.U32.AND P4, PT, R0, R10, PT ;  /* 0x0000000a0000720c */ /* 0x000fd60003f84070 */
[--C-:B------:R-:W-:Y:S01]  /*1470*/  @!P0 IMAD.IADD R8, R8, 0x1, -R0.reuse ;  /* 0x0000000108088824 */ /* 0x100fe200078e0a00 */
[----:B------:R-:W-:Y:S01]  /*1480*/  ISETP.GE.AND P0, PT, R19, RZ, PT ;  /* 0x000000ff1300720c */ /* 0x000fe20003f06270 */
[----:B------:R-:W-:Y:S01]  /*1490*/  @!P4 IMAD.IADD R10, R10, 0x1, -R0 ;  /* 0x000000010a0ac824 */ /* 0x000fe200078e0a00 */
[----:B------:R-:W-:Y:S01]  /*14a0*/  ISETP.GE.AND P4, PT, R20, RZ, PT ;  /* 0x000000ff1400720c */ /* 0x000fe20003f86270 */
[----:B--2---:R-:W-:Y:S01]  /*14b0*/  IMAD.MOV.U32 R24, RZ, RZ, R25 ;  /* 0x000000ffff187224 */ /* 0x004fe200078e0019 */
[----:B------:R-:W-:Y:S02]  /*14c0*/  LOP3.LUT R25, R28, 0x30, R26, 0x78, !PT ;  /* 0x000000301c197812 */ /* 0x000fe400078e781a */
[----:B------:R-:W0:Y:S01]  /*14d0*/  S2R R28, SR_TID.X ;  /* 0x00000000001c7919 */ /* 0x000e220000002100 */
[----:B------:R-:W-:-:S04]  /*14e0*/  LOP3.LUT R26, R26, 0x10, RZ, 0xc0, !PT ;  /* 0x000000101a1a7812 */ /* 0x000fc800078ec0ff */
[----:B0-----:R-:W-:-:S04]  /*14f0*/  LOP3.LUT R23, R26, 0x60, R28, 0xf8, !PT ;  /* 0x000000601a177812 */ /* 0x001fc800078ef81c */
[----:B------:R-:W-:Y:S02]  /*1500*/  LOP3.LUT R23, R27, R23, RZ, 0x3c, !PT ;  /* 0x000000171b177212 */ /* 0x000fe400078e3cff */
[----:B------:R-:W0:Y:S01]  /*1510*/  S2R R27, SR_TID.X ;  /* 0x00000000001b7919 */ /* 0x000e220000002100 */
[----:B------:R-:W-:Y:S02]  /*1520*/  IMAD.MOV.U32 R26, RZ, RZ, R24 ;  /* 0x000000ffff1a7224 */ /* 0x000fe400078e0018 */
[----:B------:R-:W-:Y:S02]  /*1530*/  IMAD.MOV.U32 R24, RZ, RZ, R29 ;  /* 0x000000ffff187224 */ /* 0x000fe400078e001d */
[----:B------:R-:W-:-:S05]  /*1540*/  IMAD.SHL.U32 R29, R28, 0x100, RZ ;  /* 0x000001001c1d7824 */ /* 0x000fca00078e00ff */
[----:B------:R1:W-:Y:S04]  /*1550*/  STL [R1+0x790], R29 ;  /* 0x0007901d01007387 */ /* 0x0003e80000100800 */
[----:B------:R-:W2:Y:S01]  /*1560*/  LDL.LU R20, [R1] ;  /* 0x0000000001147983 */ /* 0x000ea20000300800 */
[----:B0-----:R-:W-:-:S05]  /*1570*/  LOP3.LUT R27, R27, 0x3f, RZ, 0xc0, !PT ;  /* 0x0000003f1b1b7812 */ /* 0x001fca00078ec0ff */
[----:B------:R-:W-:Y:S02]  /*1580*/  IMAD R19, R27, c[0x0][0x18c], RZ ;  /* 0x000063001b137a24 */ /* 0x000fe400078e02ff */
[----:B------:R-:W3:Y:S01]  /*1590*/  LDL.LU R27, [R1+0x4] ;  /* 0x00000400011b7983 */ /* 0x000ee20000300800 */
[----:B------:R-:W-:Y:S01]  /*15a0*/  @!P1 IMAD.MOV R5, RZ, RZ, -R5 ;  /* 0x000000ffff059224 */ /* 0x000fe200078e0a05 */
[C---:B------:R-:W-:Y:S01]  /*15b0*/  ISETP.GT.U32.AND P1, PT, R0.reuse, R18, PT ;  /* 0x000000120000720c */ /* 0x040fe20003f24070 */
[----:B------:R-:W-:Y:S01]  /*15c0*/  @!P2 IMAD.MOV R4, RZ, RZ, -R4 ;  /* 0x000000ffff04a224 */ /* 0x000fe200078e0a04 */
[C---:B------:R-:W-:Y:S01]  /*15d0*/  ISETP.GT.U32.AND P2, PT, R0.reuse, R12, PT ;  /* 0x0000000c0000720c */ /* 0x040fe20003f44070 */
[----:B------:R-:W-:Y:S01]  /*15e0*/  @!P5 IMAD.MOV R3, RZ, RZ, -R3 ;  /* 0x000000ffff03d224 */ /* 0x000fe200078e0a03 */
[----:B------:R-:W-:Y:S01]  /*15f0*/  ISETP.GT.U32.AND P5, PT, R0, R17, PT ;  /* 0x000000110000720c */ /* 0x000fe20003fa4070 */
[----:B------:R-:W-:Y:S01]  /*1600*/  @!P6 IMAD.MOV R7, RZ, RZ, -R7 ;  /* 0x000000ffff07e224 */ /* 0x000fe200078e0a07 */
[----:B------:R-:W-:-:S07]  /*1610*/  ISETP.GE.AND P6, PT, R2, RZ, PT ;  /* 0x000000ff0200720c */ /* 0x000fce0003fc6270 */
[--C-:B------:R-:W-:Y:S01]  /*1620*/  @!P1 IMAD.IADD R18, R18, 0x1, -R0.reuse ;  /* 0x0000000112129824 */ /* 0x100fe200078e0a00 */
[----:B------:R-:W-:Y:S01]  /*1630*/  ISETP.GE.AND P1, PT, R21, RZ, PT ;  /* 0x000000ff1500720c */ /* 0x000fe20003f26270 */
[--C-:B------:R-:W-:Y:S01]  /*1640*/  @!P2 IMAD.IADD R12, R12, 0x1, -R0.reuse ;  /* 0x000000010c0ca824 */ /* 0x100fe200078e0a00 */
[----:B------:R-:W-:Y:S01]  /*1650*/  ISETP.GE.AND P2, PT, R22, RZ, PT ;  /* 0x000000ff1600720c */ /* 0x000fe20003f46270 */
[----:B------:R-:W-:Y:S01]  /*1660*/  @!P5 IMAD.IADD R17, R17, 0x1, -R0 ;  /* 0x000000011111d824 */ /* 0x000fe200078e0a00 */
[----:B------:R-:W-:Y:S02]  /*1670*/  ISETP.NE.AND P5, PT, RZ, c[0x0][0x17c], PT ;  /* 0x00005f00ff007a0c */ /* 0x000fe40003fa5270 */
[----:B------:R-:W-:Y:S01]  /*1680*/  LOP3.LUT R0, RZ, c[0x0][0x17c], RZ, 0x33, !PT ;  /* 0x00005f00ff007a12 */ /* 0x000fe200078e33ff */
[----:B------:R-:W-:-:S03]  /*1690*/  @!P6 IMAD.MOV R6, RZ, RZ, -R6 ;  /* 0x000000ffff06e224 */ /* 0x000fc600078e0a06 */
[----:B------:R-:W-:Y:S01]  /*16a0*/  SEL R16, R0, R16, !P5 ;  /* 0x0000001000107207 */ /* 0x000fe20006800000 */
[----:B------:R-:W-:Y:S02]  /*16b0*/  @!P0 IMAD.MOV R8, RZ, RZ, -R8 ;  /* 0x000000ffff088224 */ /* 0x000fe400078e0a08 */
[----:B------:R-:W-:Y:S02]  /*16c0*/  @!P4 IMAD.MOV R10, RZ, RZ, -R10 ;  /* 0x000000ffff0ac224 */ /* 0x000fe400078e0a0a */
[----:B------:R-:W-:Y:S02]  /*16d0*/  @!P3 IMAD.MOV R18, RZ, RZ, -R18 ;  /* 0x000000ffff12b224 */ /* 0x000fe400078e0a12 */
[----:B------:R-:W-:Y:S02]  /*16e0*/  @!P1 IMAD.MOV R12, RZ, RZ, -R12 ;  /* 0x000000ffff0c9224 */ /* 0x000fe400078e0a0c */
[----:B------:R-:W-:Y:S01]  /*16f0*/  @!P2 IMAD.MOV R17, RZ, RZ, -R17 ;  /* 0x000000ffff11a224 */ /* 0x000fe200078e0a11 */
[----:B------:R-:W-:Y:S01]  /*1700*/  LEA R2, P6, R19, c[0x0][0x168], 0x1 ;  /* 0x00005a0013027a11 */ /* 0x000fe200078c08ff */
[----:B------:R-:W-:Y:S01]  /*1710*/  IMAD R16, R16, c[0x0][0x190], RZ ;  /* 0x0000640010107a24 */ /* 0x000fe200078e02ff */
[----:B------:R-:W-:-:S02]  /*1720*/  SEL R15, R0, R15, !P5 ;  /* 0x0000000f000f7207 */ /* 0x000fc40006800000 */
[C---:B------:R-:W-:Y:S02]  /*1730*/  SEL R14, R0.reuse, R14, !P5 ;  /* 0x0000000e000e7207 */ /* 0x040fe40006800000 */
[C---:B------:R-:W-:Y:S02]  /*1740*/  SEL R13, R0.reuse, R13, !P5 ;  /* 0x0000000d000d7207 */ /* 0x040fe40006800000 */
[C---:B------:R-:W-:Y:S02]  /*1750*/  SEL R11, R0.reuse, R11, !P5 ;  /* 0x0000000b000b7207 */ /* 0x040fe40006800000 */
[C---:B------:R-:W-:Y:S02]  /*1760*/  SEL R9, R0.reuse, R9, !P5 ;  /* 0x0000000900097207 */ /* 0x040fe40006800000 */
[C---:B------:R-:W-:Y:S02]  /*1770*/  SEL R7, R0.reuse, R7, !P5 ;  /* 0x0000000700077207 */ /* 0x040fe40006800000 */
        /* <DEDUP_REMOVED lines=8> */
[----:B------:R-:W-:Y:S02]  /*1800*/  SEL R18, R0, R18, !P5 ;  /* 0x0000001200127207 */ /* 0x000fe40006800000 */
[----:B------:R-:W-:Y:S01]  /*1810*/  LEA.HI.X.SX32 R0, R19, c[0x0][0x16c], 0x1, P6 ;  /* 0x00005b0013007a11 */ /* 0x000fe200030f0eff */
[----:B------:R-:W-:Y:S02]  /*1820*/  IMAD R15, R15, c[0x0][0x190], RZ ;  /* 0x000064000f0f7a24 */ /* 0x000fe400078e02ff */
[----:B------:R-:W-:Y:S02]  /*1830*/  IMAD R14, R14, c[0x0][0x190], RZ ;  /* 0x000064000e0e7a24 */ /* 0x000fe400078e02ff */
[----:B------:R-:W-:Y:S02]  /*1840*/  IMAD R13, R13, c[0x0][0x190], RZ ;  /* 0x000064000d0d7a24 */ /* 0x000fe400078e02ff */
[----:B------:R-:W-:-:S02]  /*1850*/  IMAD R11, R11, c[0x0][0x190], RZ ;  /* 0x000064000b0b7a24 */ /* 0x000fc400078e02ff */
[----:B------:R-:W-:Y:S02]  /*1860*/  IMAD R9, R9, c[0x0][0x190], RZ ;  /* 0x0000640009097a24 */ /* 0x000fe400078e02ff */
[----:B------:R-:W-:Y:S02]  /*1870*/  IMAD R7, R7, c[0x0][0x190], RZ ;  /* 0x0000640007077a24 */ /* 0x000fe400078e02ff */
        /* <DEDUP_REMOVED lines=9> */
[----:B------:R-:W-:Y:S01]  /*1910*/  IMAD.MOV.U32 R21, RZ, RZ, c[0x0][0x188] ;  /* 0x00006200ff157624 */ /* 0x000fe200078e00ff */
[----:B-1----:R-:W-:-:S03]  /*1920*/  LOP3.LUT R29, R29, 0x1000, RZ, 0xc0, !PT ;  /* 0x000010001d1d7812 */ /* 0x002fc600078ec0ff */
[----:B------:R-:W-:Y:S02]  /*1930*/  IMAD R22, R21, 0x3f, RZ ;  /* 0x0000003f15167824 */ /* 0x000fe400078e02ff */
[----:B------:R-:W-:Y:S02]  /*1940*/  IMAD.IADD R29, R29, 0x1, R23 ;  /* 0x000000011d1d7824 */ /* 0x000fe400078e0217 */
[----:B------:R-:W-:Y:S02]  /*1950*/  IMAD R23, R21, 0x3e, RZ ;  /* 0x0000003e15177824 */ /* 0x000fe400078e02ff */
[----:B---3--:R-:W-:Y:S01]  /*1960*/  IMAD R19, R27, c[0x0][0x184], RZ ;  /* 0x000061001b137a24 */ /* 0x008fe200078e02ff */
[----:B------:R-:W-:-:S05]  /*1970*/  LEA R27, P1, R16, R2, 0x1 ;  /* 0x00000002101b7211 */ /* 0x000fca00078208ff */
[----:B------:R0:W-:Y:S02]  /*1980*/  STL [R1+0x2e8], R27 ;  /* 0x0002e81b01007387 */ /* 0x0001e40000100800 */
[----:B0-----:R-:W-:-:S05]  /*1990*/  LEA R27, P2, R15, R2, 0x1 ;  /* 0x000000020f1b7211 */ /* 0x001fca00078408ff */
        /* <DEDUP_REMOVED lines=8> */
[----:B------:R0:W-:Y:S01]  /*1a20*/  STL [R1+0x6fc], R27 ;  /* 0x0006fc1b01007387 */ /* 0x0001e20000100800 */
[----:B------:R-:W-:Y:S02]  /*1a30*/  LEA.HI.X.SX32 R15, R15, R0, 0x1, P2 ;  /* 0x000000000f0f7211 */ /* 0x000fe400010f0eff */
[----:B0-----:R-:W-:-:S05]  /*1a40*/  LEA R27, P0, R7, R2, 0x1 ;  /* 0x00000002071b7211 */ /* 0x001fca00078008ff */
[----:B------:R0:W-:Y:S02]  /*1a50*/  STL [R1+0x704], R27 ;  /* 0x0007041b01007387 */ /* 0x0001e40000100800 */
[----:B0-----:R-:W-:Y:S02]  /*1a60*/  LEA.HI.X.SX32 R27, R16, R0, 0x1, P1 ;  /* 0x00000000101b7211 */ /* 0x001fe400008f0eff */
[----:B------:R-:W-:-:S03]  /*1a70*/  LEA R16, P1, R5, R2, 0x1 ;  /* 0x0000000205107211 */ /* 0x000fc600078208ff */
[----:B------:R0:W-:Y:S04]  /*1a80*/  STL [R1+0x2e4], R27 ;  /* 0x0002e41b01007387 */ /* 0x0001e80000100800 */
[----:B------:R1:W-:Y:S04]  /*1a90*/  STL [R1+0x70c], R16 ;  /* 0x00070c1001007387 */ /* 0x0003e80000100800 */
[----:B------:R3:W-:Y:S01]  /*1aa0*/  STL [R1+0x2ec], R15 ;  /* 0x0002ec0f01007387 */ /* 0x0007e20000100800 */
[----:B0-----:R-:W-:Y:S02]  /*1ab0*/  LEA R27, P2, R4, R2, 0x1 ;  /* 0x00000002041b7211 */ /* 0x001fe400078408ff */
[----:B-1----:R-:W-:-:S02]  /*1ac0*/  LEA.HI.X.SX32 R16, R14, R0, 0x1, P3 ;  /* 0x000000000e107211 */ /* 0x002fc400018f0eff */
[----:B------:R-:W-:Y:S02]  /*1ad0*/  LEA.HI.X.SX32 R14, R13, R0, 0x1, P4 ;  /* 0x000000000d0e7211 */ /* 0x000fe400020f0eff */
[-C--:B---3--:R-:W-:Y:S01]  /*1ae0*/  LEA R15, P3, R3, R2.reuse, 0x1 ;  /* 0x00000002030f7211 */ /* 0x088fe200078608ff */
[----:B------:R-:W-:Y:S01]  /*1af0*/  STL [R1+0x71c], R27 ;  /* 0x00071c1b01007387 */ /* 0x000fe20000100800 */
[----:B------:R-:W-:Y:S02]  /*1b00*/  LEA R13, P4, R6, R2, 0x1 ;  /* 0x00000002060d7211 */ /* 0x000fe400078808ff */
[----:B------:R-:W-:Y:S01]  /*1b10*/  LEA.HI.X.SX32 R11, R11, R0, 0x1, P5 ;  /* 0x000000000b0b7211 */ /* 0x000fe200028f0eff */
[----:B------:R-:W-:Y:S04]  /*1b20*/  STL [R1+0x2f4], R16 ;  /* 0x0002f41001007387 */ /* 0x000fe80000100800 */
[----:B------:R-:W-:Y:S04]  /*1b30*/  STL [R1+0x724], R15 ;  /* 0x0007240f01007387 */ /* 0x000fe80000100800 */
[----:B------:R0:W-:Y:S04]  /*1b40*/  STL [R1+0x6d0], R14 ;  /* 0x0006d00e01007387 */ /* 0x0001e80000100800 */
[----:B------:R1:W-:Y:S04]  /*1b50*/  STL [R1+0x72c], R13 ;  /* 0x00072c0d01007387 */ /* 0x0003e80000100800 */
[----:B------:R3:W-:Y:S01]  /*1b60*/  STL [R1+0x6f0], R11 ;  /* 0x0006f00b01007387 */ /* 0x0007e20000100800 */
[----:B0-----:R-:W-:-:S02]  /*1b70*/  LEA R14, P5, R8, R2, 0x1 ;  /* 0x00000002080e7211 */ /* 0x001fc400078a08ff */
[-C--:B-1----:R-:W-:Y:S02]  /*1b80*/  LEA.HI.X.SX32 R13, R9, R0.reuse, 0x1, P6 ;  /* 0x00000000090d7211 */ /* 0x082fe400030f0eff */
        /* <DEDUP_REMOVED lines=11> */
[----:B-1----:R-:W-:-:S03]  /*1c40*/  LEA.HI.X.SX32 R7, R4, R0, 0x1, P2 ;  /* 0x0000000004077211 */ /* 0x002fc600010f0eff */
[----:B------:R-:W-:Y:S01]  /*1c50*/  STL [R1+0x750], R9 ;  /* 0x0007500901007387 */ /* 0x000fe20000100800 */
[----:B---3--:R-:W-:Y:S02]  /*1c60*/  LEA.HI.X.SX32 R5, R3, R0, 0x1, P3 ;  /* 0x0000000003057211 */ /* 0x008fe400018f0eff */
[----:B------:R-:W-:Y:S02]  /*1c70*/  LEA R3, P3, R18, R2, 0x1 ;  /* 0x0000000212037211 */ /* 0x000fe400078608ff */
[----:B------:R-:W-:Y:S01]  /*1c80*/  LEA.HI.X.SX32 R2, R6, R0, 0x1, P4 ;  /* 0x0000000006027211 */ /* 0x000fe200020f0eff */
[----:B------:R-:W-:Y:S01]  /*1c90*/  STL [R1+0x710], R7 ;  /* 0x0007100701007387 */ /* 0x000fe20000100800 */
[----:B------:R-:W-:-:S03]  /*1ca0*/  LEA R4, P2, R19, c[0x0][0x160], 0x1 ;  /* 0x0000580013047a11 */ /* 0x000fc600078408ff */
[----:B------:R0:W-:Y:S01]  /*1cb0*/  STL [R1+0x720], R5 ;  /* 0x0007200501007387 */ /* 0x0001e20000100800 */
[----:B--2---:R-:W-:-:S03]  /*1cc0*/  IMAD R20, R20, c[0x0][0x184], RZ ;  /* 0x0000610014147a24 */ /* 0x004fc600078e02ff */
[----:B------:R-:W-:Y:S04]  /*1cd0*/  STL [R1+0x744], R3 ;  /* 0x0007440301007387 */ /* 0x000fe80000100800 */
[----:B------:R1:W-:Y:S01]  /*1ce0*/  STL [R1+0x728], R2 ;  /* 0x0007280201007387 */ /* 0x0003e20000100800 */
[----:B0-----:R-:W-:Y:S02]  /*1cf0*/  LEA.HI.X.SX32 R5, R19, c[0x0][0x164], 0x1, P2 ;  /* 0x0000590013057a11 */ /* 0x001fe400010f0eff */
[----:B------:R-:W-:Y:S02]  /*1d00*/  LEA R14, P4, R20, c[0x0][0x160], 0x1 ;  /* 0x00005800140e7a11 */ /* 0x000fe400078808ff */
[----:B-1----:R-:W-:Y:S01]  /*1d10*/  LEA.HI.X.SX32 R2, R8, R0, 0x1, P5 ;  /* 0x0000000008027211 */ /* 0x002fe200028f0eff */
[----:B------:R-:W-:Y:S01]  /*1d20*/  STL.64 [R1+0x1c0], R4 ;  /* 0x0001c00401007387 */ /* 0x000fe20000100a00 */
[----:B------:R-:W-:-:S03]  /*1d30*/  IMAD.MOV.U32 R8, RZ, RZ, R4 ;  /* 0x000000ffff087224 */ /* 0x000fc600078e0004 */
[----:B------:R0:W-:Y:S01]  /*1d40*/  STL [R1+0x730], R2 ;  /* 0x0007300201007387 */ /* 0x0001e20000100800 */
[----:B------:R-:W-:Y:S01]  /*1d50*/  IMAD.MOV.U32 R9, RZ, RZ, R5 ;  /* 0x000000ffff097224 */ /* 0x000fe200078e0005 */
[----:B------:R-:W-:Y:S02]  /*1d60*/  LEA.HI.X.SX32 R15, R20, c[0x0][0x164], 0x1, P4 ;  /* 0x00005900140f7a11 */ /* 0x000fe400020f0eff */
[-C--:B------:R-:W-:Y:S02]  /*1d70*/  LEA.HI.X.SX32 R6, R17, R0.reuse, 0x1, P1 ;  /* 0x0000000011067211 */ /* 0x080fe400008f0eff */
[-C--:B0-----:R-:W-:Y:S02]  /*1d80*/  LEA.HI.X.SX32 R2, R10, R0.reuse, 0x1, P6 ;  /* 0x000000000a027211 */ /* 0x081fe400030f0eff */
[----:B------:R-:W-:-:S03]  /*1d90*/  LEA.HI.X.SX32 R4, R12, R0, 0x1, P0 ;  /* 0x000000000c047211 */ /* 0x000fc600000f0eff */
[----:B------:R0:W-:Y:S01]  /*1da0*/  STL [R1+0x738], R2 ;  /* 0x0007380201007387 */ /* 0x0001e20000100800 */
[----:B------:R-:W-:-:S03]  /*1db0*/  LEA.HI.X.SX32 R0, R18, R0, 0x1, P3 ;  /* 0x0000000012007211 */ /* 0x000fc600018f0eff */
[----:B------:R1:W-:Y:S01]  /*1dc0*/  STL [R1+0x73c], R4 ;  /* 0x00073c0401007387 */ /* 0x0003e20000100800 */
[----:B0-----:R-:W-:-:S03]  /*1dd0*/  IMAD.WIDE R2, R22, 0x2, R8 ;  /* 0x0000000216027825 */ /* 0x001fc600078e0208 */
[----:B------:R-:W-:Y:S01]  /*1de0*/  STL.64 [R1+0x1c8], R14 ;  /* 0x0001c80e01007387 */ /* 0x000fe20000100a00 */
[----:B-1----:R-:W-:-:S03]  /*1df0*/  IMAD.WIDE R4, R22, 0x2, R14 ;  /* 0x0000000216047825 */ /* 0x002fc600078e020e */
[----:B------:R0:W-:Y:S04]  /*1e00*/  STL [R1+0x740], R6 ;  /* 0x0007400601007387 */ /* 0x0001e80000100800 */
[----:B------:R-:W-:Y:S04]  /*1e10*/  STL [R1+0x718], R2 ;  /* 0x0007180201007387 */ /* 0x000fe80000100800 */
[----:B------:R-:W-:Y:S04]  /*1e20*/  STL [R1+0x714], R0 ;  /* 0x0007140001007387 */ /* 0x000fe80000100800 */
[----:B------:R1:W-:Y:S01]  /*1e30*/  STL [R1+0x6e4], R3 ;  /* 0x0006e40301007387 */ /* 0x0003e20000100800 */
[----:B0-----:R-:W-:-:S03]  /*1e40*/  IMAD.WIDE R6, R23, 0x2, R14 ;  /* 0x0000000217067825 */ /* 0x001fc600078e020e */
[----:B------:R0:W-:Y:S01]  /*1e50*/  STL [R1+0x6e8], R4 ;  /* 0x0006e80401007387 */ /* 0x0001e20000100800 */
[----:B-1----:R-:W-:-:S03]  /*1e60*/  IMAD.WIDE R2, R23, 0x2, R8 ;  /* 0x0000000217027825 */ /* 0x002fc600078e0208 */
[----:B------:R-:W-:Y:S01]  /*1e70*/  STL [R1+0x6dc], R5 ;  /* 0x0006dc0501007387 */ /* 0x000fe20000100800 */
[----:B0-----:R-:W-:-:S03]  /*1e80*/  IMAD R4, R21, 0x3d, RZ ;  /* 0x0000003d15047824 */ /* 0x001fc600078e02ff */
[----:B------:R-:W-:Y:S04]  /*1e90*/  STL [R1+0x6e0], R2 ;  /* 0x0006e00201007387 */ /* 0x000fe80000100800 */
[----:B------:R0:W-:Y:S01]  /*1ea0*/  STL [R1+0x6d4], R3 ;  /* 0x0006d40301007387 */ /* 0x0001e20000100800 */
[----:B------:R-:W-:-:S03]  /*1eb0*/  IMAD R0, R21, 0x3c, RZ ;  /* 0x0000003c15007824 */ /* 0x000fc600078e02ff */
[----:B------:R-:W-:Y:S01]  /*1ec0*/  STL [R1+0x6d8], R6 ;  /* 0x0006d80601007387 */ /* 0x000fe20000100800 */
[----:B0-----:R-:W-:-:S03]  /*1ed0*/  IMAD.WIDE R2, R4, 0x2, R8 ;  /* 0x0000000204027825 */ /* 0x001fc600078e0208 */
[----:B------:R0:W-:Y:S01]  /*1ee0*/  STL [R1+0x6b0], R7 ;  /* 0x0006b00701007387 */ /* 0x0001e20000100800 */
[----:B------:R-:W-:-:S03]  /*1ef0*/  IMAD.WIDE R4, R4, 0x2, R14 ;  /* 0x0000000204047825 */ /* 0x000fc600078e020e */
[----:B------:R-:W-:Y:S04]  /*1f00*/  STL [R1+0x6cc], R2 ;  /* 0x0006cc0201007387 */ /* 0x000fe80000100800 */
[----:B------:R1:W-:Y:S04]  /*1f10*/  STL [R1+0x6c4], R3 ;  /* 0x0006c40301007387 */ /* 0x0003e80000100800 */
[----:B------:R2:W-:Y:S01]  /*1f20*/  STL [R1+0x6c8], R4 ;  /* 0x0006c80401007387 */ /* 0x0005e20000100800 */
[----:B0-----:R-:W-:-:S04]  /*1f30*/  IMAD.WIDE R6, R0, 0x2, R14 ;  /* 0x0000000200067825 */ /* 0x001fc800078e020e */
[----:B-1----:R-:W-:Y:S01]  /*1f40*/  IMAD.WIDE R2, R0, 0x2, R8 ;  /* 0x0000000200027825 */ /* 0x002fe200078e0208 */
[----:B------:R-:W-:Y:S03]  /*1f50*/  STL [R1+0x6bc], R5 ;  /* 0x0006bc0501007387 */ /* 0x000fe60000100800 */
[C---:B--2---:R-:W-:Y:S01]  /*1f60*/  IMAD R4, R21.reuse, 0x3b, RZ ;  /* 0x0000003b15047824 */ /* 0x044fe200078e02ff */
        /* <DEDUP_REMOVED lines=17> */
[----:B------:R1:W-:Y:S01]  /*2080*/  STL [R1+0x698], R6 ;  /* 0x0006980601007387 */ /* 0x0003e20000100800 */
[----:B0-----:R-:W-:-:S03]  /*2090*/  IMAD.WIDE R2, R4, 0x2, R8 ;  /* 0x0000000204027825 */ /* 0x001fc600078e0208 */
[----:B------:R-:W-:Y:S01]  /*20a0*/  STL [R1+0x2fc], R7 ;  /* 0x0002fc0701007387 */ /* 0x000fe20000100800 */
[----:B------:R-:W-:-:S03]  /*20b0*/  IMAD.WIDE R4, R4, 0x2, R14 ;  /* 0x0000000204047825 */ /* 0x000fc600078e020e */
[----:B------:R-:W-:Y:S04]  /*20c0*/  STL [R1+0x68c], R2 ;  /* 0x00068c0201007387 */ /* 0x000fe80000100800 */
[----:B------:R0:W-:Y:S01]  /*20d0*/  STL [R1+0x684], R3 ;  /* 0x0006840301007387 */ /* 0x0001e20000100800 */
[----:B-1----:R-:W-:-:S03]  /*20e0*/  IMAD R6, R21, 0x37, RZ ;  /* 0x0000003715067824 */ /* 0x002fc600078e02ff */
[----:B------:R-:W-:Y:S01]  /*20f0*/  STL [R1+0x688], R4 ;  /* 0x0006880401007387 */ /* 0x000fe20000100800 */
[----:B0-----:R-:W-:-:S03]  /*2100*/  IMAD.WIDE R2, R0, 0x2, R8 ;  /* 0x0000000200027825 */ /* 0x001fc600078e0208 */
[----:B------:R0:W-:Y:S04]  /*2110*/  STL [R1+0x300], R5 ;  /* 0x0003000501007387 */ /* 0x0001e80000100800 */
[----:B------:R-:W-:Y:S04]  /*2120*/  STL [R1+0x680], R2 ;  /* 0x0006800201007387 */ /* 0x000fe80000100800 */
[----:B------:R1:W-:Y:S01]  /*2130*/  STL [R1+0x304], R3 ;  /* 0x0003040301007387 */ /* 0x0003e20000100800 */
[----:B0-----:R-:W-:-:S04]  /*2140*/  IMAD.WIDE R4, R0, 0x2, R14 ;  /* 0x0000000200047825 */ /* 0x001fc800078e020e */
[----:B------:R-:W-:Y:S01]  /*2150*/  IMAD R0, R21, 0x36, RZ ;  /* 0x0000003615007824 */ /* 0x000fe200078e02ff */
[----:B------:R-:W-:Y:S01]  /*2160*/  STL [R1+0x30c], R4 ;  /* 0x00030c0401007387 */ /* 0x000fe20000100800 */
[----:B-1----:R-:W-:-:S03]  /*2170*/  IMAD.WIDE R2, R6, 0x2, R8 ;  /* 0x0000000206027825 */ /* 0x002fc600078e0208 */
        /* <DEDUP_REMOVED lines=151> */
[----:B------:R-:W-:-:S03]  /*2af0*/  IMAD.SHL.U32 R0, R21, 0x20, RZ ;  /* 0x0000002015007824 */ /* 0x000fc600078e00ff */
        /* <DEDUP_REMOVED lines=215> */
[----:B------:R1:W-:Y:S01]  /*3870*/  STL [R1+0x650], R3 ;  /* 0x0006500301007387 */ /* 0x0003e20000100800 */
[----:B0-----:R-:W-:-:S03]  /*3880*/  IMAD.WIDE R4, R0, 0x2, R14 ;  /* 0x0000000200047825 */ /* 0x001fc600078e020e */
[----:B------:R-:W-:Y:S01]  /*3890*/  STL [R1+0x65c], R6 ;  /* 0x00065c0601007387 */ /* 0x000fe20000100800 */
[----:B-1----:R-:W-:-:S03]  /*38a0*/  IMAD.WIDE R2, R0, 0x2, R8 ;  /* 0x0000000200027825 */ /* 0x002fc600078e0208 */
[----:B------:R0:W-:Y:S04]  /*38b0*/  STL [R1+0x658], R7 ;  /* 0x0006580701007387 */ /* 0x0001e80000100800 */
[----:B------:R-:W-:Y:S04]  /*38c0*/  STL [R1+0x664], R2 ;  /* 0x0006640201007387 */ /* 0x000fe80000100800 */
[----:B------:R1:W-:Y:S01]  /*38d0*/  STL [R1+0x660], R3 ;  /* 0x0006600301007387 */ /* 0x0003e20000100800 */
[----:B0-----:R-:W-:-:S03]  /*38e0*/  IMAD.WIDE R6, R21, 0x2, R8 ;  /* 0x0000000215067825 */ /* 0x001fc600078e0208 */
[----:B------:R-:W-:Y:S04]  /*38f0*/  STL [R1+0x66c], R4 ;  /* 0x00066c0401007387 */ /* 0x000fe80000100800 */
[----:B------:R-:W-:Y:S01]  /*3900*/  STL [R1+0x668], R5 ;  /* 0x0006680501007387 */ /* 0x000fe20000100800 */
[----:B-1----:R-:W-:-:S03]  /*3910*/  IMAD.WIDE R2, R21, 0x2, R14 ;  /* 0x0000000215027825 */ /* 0x002fc600078e020e */
[----:B------:R-:W-:Y:S04]  /*3920*/  STL [R1+0x674], R6 ;  /* 0x0006740601007387 */ /* 0x000fe80000100800 */
[----:B------:R-:W-:Y:S04]  /*3930*/  STL [R1+0x670], R7 ;  /* 0x0006700701007387 */ /* 0x000fe80000100800 */
[----:B------:R0:W-:Y:S04]  /*3940*/  STL [R1+0x67c], R2 ;  /* 0x00067c0201007387 */ /* 0x0001e80000100800 */
[----:B------:R-:W-:Y:S04]  /*3950*/  STL [R1+0x678], R3 ;  /* 0x0006780301007387 */ /* 0x000fe80000100800 */
[----:B------:R-:W-:Y:S04]  /*3960*/  STL [R1+0x2e0], RZ ;  /* 0x0002e0ff01007387 */ /* 0x000fe80000100800 */
        /* <DEDUP_REMOVED lines=40> */
[----:B------:R-:W-:Y:S01]  /*3bf0*/  STL [R1+0xf0], RZ ;  /* 0x0000f0ff01007387 */ /* 0x000fe20000100800 */
[----:B0-----:R-:W-:-:S03]  /*3c00*/  SHF.R.S32.HI R2, RZ, 0x6, R26 ;  /* 0x00000006ff027819 */ /* 0x001fc6000001141a */
[----:B------:R-:W-:Y:S04]  /*3c10*/  STL [R1+0xf4], RZ ;  /* 0x0000f4ff01007387 */ /* 0x000fe80000100800 */
[----:B------:R-:W-:Y:S04]  /*3c20*/  STL [R1+0xf8], RZ ;  /* 0x0000f8ff01007387 */ /* 0x000fe80000100800 */
[----:B------:R-:W-:Y:S01]  /*3c30*/  STL [R1+0xfc], RZ ;  /* 0x0000fcff01007387 */ /* 0x000fe20000100800 */
[----:B------:R-:W-:-:S03]  /*3c40*/  LOP3.LUT R28, R28, 0x7f, RZ, 0xc0, !PT ;  /* 0x0000007f1c1c7812 */ /* 0x000fc600078ec0ff */
[----:B------:R-:W-:Y:S04]  /*3c50*/  STL [R1+0x120], RZ ;  /* 0x000120ff01007387 */ /* 0x000fe80000100800 */
[----:B------:R-:W-:Y:S04]  /*3c60*/  STL [R1+0x124], RZ ;  /* 0x000124ff01007387 */ /* 0x000fe80000100800 */
[----:B------:R-:W-:Y:S04]  /*3c70*/  STL [R1+0x128], RZ ;  /* 0x000128ff01007387 */ /* 0x000fe80000100800 */
[----:B------:R-:W-:Y:S04]  /*3c80*/  STL [R1+0x12c], RZ ;  /* 0x00012cff01007387 */ /* 0x000fe80000100800 */
[----:B------:R-:W-:Y:S01]  /*3c90*/  STL [R1+0x100], RZ ;  /* 0x000100ff01007387 */ /* 0x000fe20000100800 */
[----:B------:R-:W-:-:S03]  /*3ca0*/  IMAD.SHL.U32 R28, R28, 0x2, RZ ;  /* 0x000000021c1c7824 */ /* 0x000fc600078e00ff */
[----:B------:R0:W-:Y:S04]  /*3cb0*/  STL [R1+0x760], R2 ;  /* 0x0007600201007387 */ /* 0x0001e80000100800 */
[----:B------:R1:W-:Y:S04]  /*3cc0*/  STL [R1+0x104], RZ ;  /* 0x000104ff01007387 */ /* 0x0003e80000100800 */
[----:B------:R1:W-:Y:S04]  /*3cd0*/  STL [R1+0x108], RZ ;  /* 0x000108ff01007387 */ /* 0x0003e80000100800 */
[----:B------:R1:W-:Y:S04]  /*3ce0*/  STL [R1+0x10c], RZ ;  /* 0x00010cff01007387 */ /* 0x0003e80000100800 */
[----:B------:R1:W-:Y:S01]  /*3cf0*/  STL [R1+0x110], RZ ;  /* 0x000110ff01007387 */ /* 0x0003e20000100800 */
[----:B0-----:R-:W-:-:S03]  /*3d00*/  LOP3.LUT R2, R28, 0x20, RZ, 0x3c, !PT ;  /* 0x000000201c027812 */ /* 0x001fc600078e3cff */
[----:B------:R1:W-:Y:S01]  /*3d10*/  STL [R1+0x114], RZ ;  /* 0x000114ff01007387 */ /* 0x0003e20000100800 */
[----:B------:R-:W-:-:S03]  /*3d20*/  LOP3.LUT R2, R28, 0x50, RZ, 0x3c, !PT ;  /* 0x000000501c027812 */ /* 0x000fc600078e3cff */
[----:B------:R1:W-:Y:S01]  /*3d30*/  STL [R1+0x118], RZ ;  /* 0x000118ff01007387 */ /* 0x0003e20000100800 */
[----:B------:R-:W-:-:S03]  /*3d40*/  LOP3.LUT R2, R24, 0x20, RZ, 0x3c, !PT ;  /* 0x0000002018027812 */ /* 0x000fc600078e3cff */
[----:B------:R1:W-:Y:S01]  /*3d50*/  STL [R1+0x11c], RZ ;  /* 0x00011cff01007387 */ /* 0x0003e20000100800 */
[----:B------:R-:W-:-:S03]  /*3d60*/  LOP3.LUT R2, R25, 0x40, RZ, 0x3c, !PT ;  /* 0x0000004019027812 */ /* 0x000fc600078e3cff */
[----:B------:R1:W-:Y:S04]  /*3d70*/  STL [R1+0xe0], RZ ;  /* 0x0000e0ff01007387 */ /* 0x0003e80000100800 */
[----:B------:R1:W-:Y:S04]  /*3d80*/  STL [R1+0xe4], RZ ;  /* 0x0000e4ff01007387 */ /* 0x0003e80000100800 */
[----:B------:R1:W-:Y:S04]  /*3d90*/  STL [R1+0xe8], RZ ;  /* 0x0000e8ff01007387 */ /* 0x0003e80000100800 */
[----:B------:R1:W-:Y:S04]  /*3da0*/  STL [R1+0xec], RZ ;  /* 0x0000ecff01007387 */ /* 0x0003e80000100800 */
[----:B------:R1:W-:Y:S04]  /*3db0*/  STL [R1+0x30], RZ ;  /* 0x000030ff01007387 */ /* 0x0003e80000100800 */
[----:B------:R1:W-:Y:S04]  /*3dc0*/  STL [R1+0x34], RZ ;  /* 0x000034ff01007387 */ /* 0x0003e80000100800 */
[----:B------:R1:W-:Y:S04]  /*3dd0*/  STL [R1+0x38], RZ ;  /* 0x000038ff01007387 */ /* 0x0003e80000100800 */
[----:B------:R1:W-:Y:S04]  /*3de0*/  STL [R1+0x3c], RZ ;  /* 0x00003cff01007387 */ /* 0x0003e80000100800 */
[----:B------:R1:W-:Y:S01]  /*3df0*/  STL [R1+0x780], R2 ;  /* 0x0007800201007387 */ /* 0x0003e20000100800 */
[----:B------:R-:W-:Y:S01]  /*3e00*/  IMAD.SHL.U32 R21, R21, 0x40, RZ ;  /* 0x0000004015157824 */ /* 0x000fe200078e00ff */
[----:B------:R-:W-:-:S02]  /*3e10*/  ULDC UR4, c[0x0][0x18c] ;  /* 0x0000630000047ab9 */ /* 0x000fc40000000800 */
[----:B------:R-:W-:Y:S01]  /*3e20*/  USHF.L.U32 UR4, UR4, 0x6, URZ ;  /* 0x0000000604047899 */ /* 0x000fe2000800063f */
[C---:B------:R-:W-:Y:S02]  /*3e30*/  LOP3.LUT R3, R28.reuse, 0x10, RZ, 0x3c, !PT ;  /* 0x000000101c037812 */ /* 0x040fe400078e3cff */
[----:B------:R-:W-:Y:S01]  /*3e40*/  SHF.R.S32.HI R0, RZ, 0x1f, R21 ;  /* 0x0000001fff007819 */ /* 0x000fe20000011415 */
[----:B------:R-:W-:Y:S01]  /*3e50*/  USHF.R.S32.HI UR5, URZ, 0x1f, UR4 ;  /* 0x0000001f3f057899 */ /* 0x000fe20008011404 */
[C---:B------:R-:W-:Y:S02]  /*3e60*/  LOP3.LUT R4, R28.reuse, 0x30, RZ, 0x3c, !PT ;  /* 0x000000301c047812 */ /* 0x040fe400078e3cff */
[C---:B------:R-:W-:Y:S02]  /*3e70*/  LOP3.LUT R3, R28.reuse, 0x40, RZ, 0x3c, !PT ;  /* 0x000000401c037812 */ /* 0x040fe400078e3cff */
[C---:B------:R-:W-:Y:S02]  /*3e80*/  LOP3.LUT R4, R28.reuse, 0x60, RZ, 0x3c, !PT ;  /* 0x000000601c047812 */ /* 0x040fe400078e3cff */
[----:B------:R-:W-:-:S02]  /*3e90*/  LOP3.LUT R3, R28, 0x70, RZ, 0x3c, !PT ;  /* 0x000000701c037812 */ /* 0x000fc400078e3cff */
[----:B------:R-:W-:Y:S02]  /*3ea0*/  SHF.L.U64.HI R0, R21, 0x1, R0 ;  /* 0x0000000115007819 */ /* 0x000fe40000010200 */
[C---:B------:R-:W-:Y:S02]  /*3eb0*/  LOP3.LUT R4, R24.reuse, 0x40, RZ, 0x3c, !PT ;  /* 0x0000004018047812 */ /* 0x040fe400078e3cff */
[----:B------:R-:W-:Y:S01]  /*3ec0*/  LOP3.LUT R3, R24, 0x60, RZ, 0x3c, !PT ;  /* 0x0000006018037812 */ /* 0x000fe200078e3cff */
[----:B------:R-:W-:Y:S02]  /*3ed0*/  USHF.L.U32 UR8, UR4, 0x1, URZ ;  /* 0x0000000104087899 */ /* 0x000fe4000800063f */
[----:B-1----:R-:W-:Y:S02]  /*3ee0*/  USHF.L.U64.HI UR5, UR4, 0x1, UR5 ;  /* 0x0000000104057899 */ /* 0x002fe40008010205 */
.L_x_3:
[----:B0-----:R0:W-:Y:S04]  /*3ef0*/  STL [R1+0xe68], R9 ;  /* 0x000e680901007387 */ /* 0x0011e80000100800 */
[----:B------:R-:W2:Y:S04]  /*3f00*/  LDL.64 R2, [R1+0x1c8] ;  /* 0x0001c80001027983 */ /* 0x000ea80000100a00 */
[----:B0-----:R-:W3:Y:S04]  /*3f10*/  LDL R9, [R1+0x2e0] ;  /* 0x0002e00001097983 */ /* 0x001ee80000100800 */
[----:B------:R-:W-:Y:S04]  /*3f20*/  STL [R1+0xe34], R10 ;  /* 0x000e340a01007387 */ /* 0x000fe80000100800 */
[----:B------:R-:W-:Y:S04]  /*3f30*/  STL [R1+0xe3c], R10 ;  /* 0x000e3c0a01007387 */ /* 0x000fe80000100800 */
[----:B------:R-:W-:Y:S04]  /*3f40*/  STL [R1+0xe44], R10 ;  /* 0x000e440a01007387 */ /* 0x000fe80000100800 */
[----:B------:R-:W-:Y:S04]  /*3f50*/  STL [R1+0xe4c], R10 ;  /* 0x000e4c0a01007387 */ /* 0x000fe80000100800 */
[----:B------:R-:W-:Y:S04]  /*3f60*/  STL [R1+0xe54], R10 ;  /* 0x000e540a01007387 */ /* 0x000fe80000100800 */
[----:B------:R-:W-:Y:S04]  /*3f70*/  STL [R1+0xe5c], R10 ;  /* 0x000e5c0a01007387 */ /* 0x000fe80000100800 */
[----:B------:R0:W-:Y:S04]  /*3f80*/  STL [R1+0xe64], R10 ;  /* 0x000e640a01007387 */ /* 0x0001e80000100800 */
[----:B------:R-:W-:Y:S04]  /*3f90*/  STL [R1+0xe30], R11 ;  /* 0x000e300b01007387 */ /* 0x000fe80000100800 */
[----:B------:R-:W-:Y:S04]  /*3fa0*/  STL [R1+0xe38], R11 ;  /* 0x000e380b01007387 */ /* 0x000fe80000100800 */
[----:B------:R-:W-:Y:S04]  /*3fb0*/  STL [R1+0xe40], R11 ;  /* 0x000e400b01007387 */ /* 0x000fe80000100800 */
[----:B------:R-:W-:Y:S04]  /*3fc0*/  STL [R1+0xe48], R11 ;  /* 0x000e480b01007387 */ /* 0x000fe80000100800 */
[----:B------:R-:W-:Y:S04]  /*3fd0*/  STL [R1+0xe50], R11 ;  /* 0x000e500b01007387 */ /* 0x000fe80000100800 */
[----:B------:R-:W-:Y:S04]  /*3fe0*/  STL [R1+0xe58], R11 ;  /* 0x000e580b01007387 */ /* 0x000fe80000100800 */
[----:B------:R-:W-:Y:S04]  /*3ff0*/  STL [R1+0xe60], R11 ;  /* 0x000e600b01007387 */ /* 0x000fe80000100800 */
[----:B-----5:R-:W-:Y:S04]  /*4000*/  STL [R1+0xdfc], R13 ;  /* 0x000dfc0d01007387 */ /* 0x020fe80000100800 */
[----:B------:R-:W-:Y:S04]  /*4010*/  STL [R1+0xe04], R13 ;  /* 0x000e040d01007387 */ /* 0x000fe80000100800 */
        /* <DEDUP_REMOVED lines=71> */
[----:B------:R-:W-:Y:S01]  /*4490*/  STL [R1+0xd9c], R7 ;  /* 0x000d9c0701007387 */ /* 0x000fe20000100800 */
[----:B------:R-:W-:-:S03]  /*44a0*/  IMAD.MOV.U32 R4, RZ, RZ, -0x40 ;  /* 0xffffffc0ff047424 */ /* 0x000fc600078e00ff */
[----:B------:R-:W-:Y:S04]  /*44b0*/  STL [R1+0xda4], R7 ;  /* 0x000da40701007387 */ /* 0x000fe80000100800 */
[----:B------:R-:W-:Y:S04]  /*44c0*/  STL [R1+0xdac], R7 ;  /* 0x000dac0701007387 */ /* 0x000fe80000100800 */
[----:B------:R-:W-:Y:S04]  /*44d0*/  STL [R1+0xdb4], R7 ;  /* 0x000db40701007387 */ /* 0x000fe80000100800 */
[----:B------:R-:W-:Y:S01]  /*44e0*/  STL [R1+0xcf8], R28 ;  /* 0x000cf81c01007387 */ /* 0x000fe20000100800 */
[----:B---3--:R-:W-:-:S03]  /*44f0*/  IMAD R4, R9, R4, c[0x0][0x180] ;  /* 0x0000600009047624 */ /* 0x008fc600078e0204 */
[----:B------:R-:W-:Y:S04]  /*4500*/  STL [R1+0xcf4], R6 ;  /* 0x000cf40601007387 */ /* 0x000fe80000100800 */
[----:B------:R-:W-:Y:S04]  /*4510*/  STL [R1+0xcf0], R27 ;  /* 0x000cf01b01007387 */ /* 0x000fe80000100800 */
[----:B------:R-:W-:Y:S04]  /*4520*/  STL [R1+0xcec], R26 ;  /* 0x000cec1a01007387 */ /* 0x000fe80000100800 */
[----:B------:R-:W-:Y:S04]  /*4530*/  STL [R1+0xce8], R25 ;  /* 0x000ce81901007387 */ /* 0x000fe80000100800 */
[----:B------:R-:W-:Y:S01]  /*4540*/  STL [R1+0xce4], R24 ;  /* 0x000ce41801007387 */ /* 0x000fe20000100800 */
[----:B------:R-:W-:-:S03]  /*4550*/  ISETP.GT.AND P0, PT, R4, RZ, PT ;  /* 0x000000ff0400720c */ /* 0x000fc60003f04270 */
[----:B------:R-:W-:Y:S04]  /*4560*/  STL [R1+0xce0], R23 ;  /* 0x000ce01701007387 */ /* 0x000fe80000100800 */
[----:B------:R-:W-:Y:S04]  /*4570*/  STL [R1+0xcdc], R22 ;  /* 0x000cdc1601007387 */ /* 0x000fe80000100800 */
[----:B------:R-:W-:Y:S04]  /*4580*/  STL [R1+0xcd8], R21 ;  /* 0x000cd81501007387 */ /* 0x000fe80000100800 */
[----:B------:R-:W-:Y:S04]  /*4590*/  STL [R1+0xcd4], R20 ;  /* 0x000cd41401007387 */ /* 0x000fe80000100800 */
[----:B------:R-:W-:Y:S04]  /*45a0*/  STL [R1+0xcd0], R19 ;  /* 0x000cd01301007387 */ /* 0x000fe80000100800 */
[----:B------:R-:W-:Y:S04]  /*45b0*/  STL [R1+0xccc], R18 ;  /* 0x000ccc1201007387 */ /* 0x000fe80000100800 */
[----:B------:R-:W-:Y:S01]  /*45c0*/  STL [R1+0xcc8], R16 ;  /* 0x000cc81001007387 */ /* 0x000fe20000100800 */
[----:B------:R-:W-:-:S03]  /*45d0*/  PRMT R8, RZ, 0x7610, R8 ;  /* 0x00007610ff087816 */ /* 0x000fc60000000008 */
[----:B------:R-:W-:Y:S04]  /*45e0*/  STL [R1+0xcc4], R14 ;  /* 0x000cc40e01007387 */ /* 0x000fe80000100800 */
[----:B------:R-:W-:Y:S04]  /*45f0*/  STL [R1+0xcc0], R12 ;  /* 0x000cc00c01007387 */ /* 0x000fe80000100800 */
[----:B------:R-:W-:Y:S04]  /*4600*/  STL [R1+0xc58], R29 ;  /* 0x000c581d01007387 */ /* 0x000fe80000100800 */
[----:B------:R-:W-:Y:S04]  /*4610*/  STL [R1+0x8c8], R0 ;  /* 0x0008c80001007387 */ /* 0x000fe80000100800 */
[----:B------:R-:W3:Y:S04]  /*4620*/  LDL.LU R9, [R1+0xe68] ;  /* 0x000e680001097983 */ /* 0x000ee80000300800 */
[----:B--2---:R1:W2:Y:S04]  /*4630*/  @P0 LDG.E.U16 R8, [R2.64] ;  /* 0x0000000602080981 */ /* 0x0042a8000c1e1500 */
[----:B-1----:R-:W4:Y:S01]  /*4640*/  LDL.64 R2, [R1+0x1c0] ;  /* 0x0001c00001027983 */ /* 0x002f220000100a00 */
[----:B---3--:R-:W-:-:S06]  /*4650*/  PRMT R9, RZ, 0x7610, R9 ;  /* 0x00007610ff097816 */ /* 0x008fcc0000000009 */
[----:B----4-:R1:W3:Y:S04]  /*4660*/  @P0 LDG.E.U16 R9, [R2.64] ;  /* 0x0000000602090981 */ /* 0x0102e8000c1e1500 */
[----:B-1----:R-:W4:Y:S04]  /*4670*/  LDL R2, [R1+0x678] ;  /* 0x0006780001027983 */ /* 0x002f280000100800 */
[----:B------:R-:W4:Y:S01]  /*4680*/  LDL R3, [R1+0x67c] ;  /* 0x00067c0001037983 */ /* 0x000f220000100800 */
[----:B------:R-:W-:Y:S02]  /*4690*/  ISETP.GT.AND P1, PT, R4, 0x1, PT ;  /* 0x000000010400780c */ /* 0x000fe40003f24270 */
[----:B0-----:R-:W-:-:S11]  /*46a0*/  PRMT R10, RZ, 0x7610, R10 ;  /* 0x00007610ff0a7816 */ /* 0x001fd6000000000a */
[----:B----4-:R-:W-:-:S04]  /*46b0*/  @P1 LOP3.LUT R3, R3, R2, RZ, 0x3c, !PT ;  /* 0x0000000203031212 */ /* 0x010fc800078e3cff */
[----:B------:R-:W-:-:S04]  /*46c0*/  @P1 LOP3.LUT R2, R3, R2, RZ, 0x3c, !PT ;  /* 0x0000000203021212 */ /* 0x000fc800078e3cff */
[----:B------:R-:W-:-:S05]  /*46d0*/  @P1 LOP3.LUT R3, R3, R2, RZ, 0x3c, !PT ;  /* 0x0000000203031212 */ /* 0x000fca00078e3cff */
[----:B------:R-:W4:Y:S04]  /*46e0*/  @P1 LDG.E.U16 R10, [R2.64] ;  /* 0x00000006020a1981 */ /* 0x000f28000c1e1500 */
[----:B----4-:R0:W-:Y:S04]  /*46f0*/  STL [R1+0x2dc], R10 ;  /* 0x0002dc0a01007387 */ /* 0x0101e80000100800 */
[----:B0-----:R-:W4:Y:S04]  /*4700*/  LDL.LU R10, [R1+0xe64] ;  /* 0x000e6400010a7983 */ /* 0x001f280000300800 */
[----:B------:R-:W2:Y:S04]  /*4710*/  LDL R2, [R1+0x670] ;  /* 0x0006700001027983 */ /* 0x000ea80000100800 */
[----:B------:R-:W2:Y:S01]  /*4720*/  LDL R3, [R1+0x674] ;  /* 0x0006740001037983 */ /* 0x000ea20000100800 */
[----:B------:R-:W-:-:S02]  /*4730*/  PRMT R11, RZ, 0x7610, R11 ;  /* 0x00007610ff0b7816 */ /* 0x000fc4000000000b */
[----:B--2---:R-:W-:-:S04]  /*4740*/  @P1 LOP3.LUT R3, R3, R2, RZ, 0x3c, !PT ;  /* 0x0000000203031212 */ /* 0x004fc800078e3cff */
[----:B------:R-:W-:-:S04]  /*4750*/  @P1 LOP3.LUT R2, R3, R2, RZ, 0x3c, !PT ;  /* 0x0000000203021212 */ /* 0x000fc800078e3cff */
[----:B------:R-:W-:-:S05]  /*4760*/  @P1 LOP3.LUT R3, R3, R2, RZ, 0x3c, !PT ;  /* 0x0000000203031212 */ /* 0x000fca00078e3cff */
[----:B------:R-:W2:Y:S01]  /*4770*/  @P1 LDG.E.U16 R11, [R2.64] ;  /* 0x00000006020b1981 */ /* 0x000ea2000c1e1500 */
[----:B------:R-:W-:-:S03]  /*4780*/  ISETP.GT.AND P2, PT, R4, 0x2, PT ;  /* 0x000000020400780c */ /* 0x000fc60003f44270 */
[----:B--2---:R0:W-:Y:S04]  /*4790*/  STL [R1+0x2d8], R11 ;  /* 0x0002d80b01007387 */ /* 0x0041e80000100800 */
[----:B0-----:R-:W2:Y:S04]  /*47a0*/  LDL.LU R11, [R1+0xe60] ;  /* 0x000e6000010b7983 */ /* 0x001ea80000300800 */
[----:B------:R-:W2:Y:S04]  /*47b0*/  LDL R2, [R1+0x668] ;  /* 0x0006680001027983 */ /* 0x000ea80000100800 */
[----:B------:R-:W2:Y:S01]  /*47c0*/  LDL R3, [R1+0x66c] ;  /* 0x00066c0001037983 */ /* 0x000ea20000100800 */
[----:B----4-:R-:W-:-:S02]  /*47d0*/  PRMT R10, RZ, 0x7610, R10 ;  /* 0x00007610ff0a7816 */ /* 0x010fc4000000000a */
[----:B--2---:R-:W-:-:S04]  /*47e0*/  @P2 LOP3.LUT R3, R3, R2, RZ, 0x3c, !PT ;  /* 0x0000000203032212 */ /* 0x004fc800078e3cff */
[----:B------:R-:W-:-:S04]  /*47f0*/  @P2 LOP3.LUT R2, R3, R2, RZ, 0x3c, !PT ;  /* 0x0000000203022212 */ /* 0x000fc800078e3cff */
[----:B------:R-:W-:-:S05]  /*4800*/  @P2 LOP3.LUT R3, R3, R2, RZ, 0x3c, !PT ;  /* 0x0000000203032212 */ /* 0x000fca00078e3cff */
[----:B------:R-:W2:Y:S04]  /*4810*/  @P2 LDG.E.U16 R10, [R2.64] ;  /* 0x00000006020a2981 */ /* 0x000ea8000c1e1500 */
[----:B--2---:R0:W-:Y:S04]  /*4820*/  STL [R1+0x2d4], R10 ;  /* 0x0002d40a01007387 */ /* 0x0041e80000100800 */
[----:B0-----:R-:W2:Y:S04]  /*4830*/  LDL.LU R10, [R1+0xe5c] ;  /* 0x000e5c00010a7983 */ /* 0x001ea80000300800 */
[----:B------:R-:W4:Y:S04]  /*4840*/  LDL R2, [R1+0x660] ;  /* 0x0006600001027983 */ /* 0x000f280000100800 */
[----:B------:R-:W4:Y:S01]  /*4850*/  LDL R3, [R1+0x664] ;  /* 0x0006640001037983 */ /* 0x000f220000100800 */
[----:B------:R-:W-:-:S02]  /*4860*/  PRMT R11, RZ, 0x7610, R11 ;  /* 0x00007610ff0b7816 */ /* 0x000fc4000000000b */
[----:B----4-:R-:W-:-:S04]  /*4870*/  @P2 LOP3.LUT R3, R3, R2, RZ, 0x3c, !PT ;  /* 0x0000000203032212 */ /* 0x010fc800078e3cff */
[----:B------:R-:W-:-:S04]  /*4880*/  @P2 LOP3.LUT R2, R3, R2, RZ, 0x3c, !PT ;  /* 0x0000000203022212 */ /* 0x000fc800078e3cff */
[----:B------:R-:W-:-:S05]  /*4890*/  @P2 LOP3.LUT R3, R3, R2, RZ, 0x3c, !PT ;  /* 0x0000000203032212 */ /* 0x000fca00078e3cff */
[----:B------:R-:W4:Y:S01]  /*48a0*/  @P2 LDG.E.U16 R11, [R2.64] ;  /* 0x00000006020b2981 */ /* 0x000f22000c1e1500 */
[----:B------:R-:W-:-:S03]  /*48b0*/  ISETP.GT.AND P0, PT, R4, 0x3, PT ;  /* 0x000000030400780c */ /* 0x000fc60003f04270 */
[----:B----4-:R0:W-:Y:S04]  /*48c0*/  STL [R1+0x2d0], R11 ;  /* 0x0002d00b01007387 */ /* 0x0101e80000100800 */
[----:B0-----:R-:W4:Y:S04]  /*48d0*/  LDL.LU R11, [R1+0xe58] ;  /* 0x000e5800010b7983 */ /* 0x001f280000300800 */
[----:B------:R-:W3:Y:S04]  /*48e0*/  LDL R2, [R1+0x658] ;  /* 0x0006580001027983 */ /* 0x000ee80000100800 */
[----:B------:R-:W3:Y:S01]  /*48f0*/  LDL R3, [R1+0x65c] ;  /* 0x00065c0001037983 */ /* 0x000ee20000100800 */
[----:B--2---:R-:W-:-:S02]  /*4900*/  PRMT R10, RZ, 0x7610, R10 ;  /* 0x00007610ff0a7816 */ /* 0x004fc4000000000a */
[----:B---3--:R-:W-:-:S04]  /*4910*/  @P0 LOP3.LUT R3, R3, R2, RZ, 0x3c, !PT ;  /* 0x0000000203030212 */ /* 0x008fc800078e3cff */
[----:B------:R-:W-:-:S04]  /*4920*/  @P0 LOP3.LUT R2, R3, R2, RZ, 0x3c, !PT ;  /* 0x0000000203020212 */ /* 0x000fc800078e3cff */
[----:B------:R-:W-:-:S05]  /*4930*/  @P0 LOP3.LUT R3, R3, R2, RZ, 0x3c, !PT ;  /* 0x0000000203030212 */ /* 0x000fca00078e3cff */
[----:B------:R-:W2:Y:S04]  /*4940*/  @P0 LDG.E.U16 R10, [R2.64] ;  /* 0x00000006020a0981 */ /* 0x000ea8000c1e1500 */
[----:B--2---:R0:W-:Y:S04]  /*4950*/  STL [R1+0x2cc], R10 ;  /* 0x0002cc0a01007387 */ /* 0x0041e80000100800 */
[----:B0-----:R-:W2:Y:S04]  /*4960*/  LDL.LU R10, [R1+0xe54] ;  /* 0x000e5400010a7983 */ /* 0x001ea80000300800 */
[----:B------:R-:W3:Y:S04]  /*4970*/  LDL R2, [R1+0x650] ;  /* 0x0006500001027983 */ /* 0x000ee80000100800 */
[----:B------:R-:W3:Y:S01]  /*4980*/  LDL R3, [R1+0x654] ;  /* 0x0006540001037983 */ /* 0x000ee20000100800 */
[----:B----4-:R-:W-:-:S02]  /*4990*/  PRMT R11, RZ, 0x7610, R11 ;  /* 0x00007610ff0b7816 */ /* 0x010fc4000000000b */
[----:B---3--:R-:W-:-:S04]  /*49a0*/  @P0 LOP3.LUT R3, R3, R2, RZ, 0x3c, !PT ;  /* 0x0000000203030212 */ /* 0x008fc800078e3cff */
[----:B------:R-:W-:-:S04]  /*49b0*/  @P0 LOP3.LUT R2, R3, R2, RZ, 0x3c, !PT ;  /* 0x0000000203020212 */ /* 0x000fc800078e3cff */
[----:B------:R-:W-:-:S05]  /*49c0*/  @P0 LOP3.LUT R3, R3, R2, RZ, 0x3c, !PT ;  /* 0x0000000203030212 */ /* 0x000fca00078e3cff */
[----:B------:R-:W3:Y:S01]  /*49d0*/  @P0 LDG.E.U16 R11, [R2.64] ;  /* 0x00000006020b0981 */ /* 0x000ee2000c1e1500 */
[----:B------:R-:W-:-:S03]  /*49e0*/  ISETP.GT.AND P1, PT, R4, 0x4, PT ;  /* 0x000000040400780c */ /* 0x000fc60003f24270 */
[----:B---3--:R0:W-:Y:S04]  /*49f0*/  STL [R1+0x2c8], R11 ;  /* 0x0002c80b01007387 */ /* 0x0081e80000100800 */
[----:B0-----:R-:W3:Y:S04]  /*4a00*/  LDL.LU R11, [R1+0xe50] ;  /* 0x000e5000010b7983 */ /* 0x001ee80000300800 */
[----:B------:R-:W4:Y:S04]  /*4a10*/  LDL R2, [R1+0x648] ;  /* 0x0006480001027983 */ /* 0x000f280000100800 */
[----:B------:R-:W4:Y:S01]  /*4a20*/  LDL R3, [R1+0x64c] ;  /* 0x00064c0001037983 */ /* 0x000f220000100800 */
[----:B--2---:R-:W-:-:S02]  /*4a30*/  PRMT R10, RZ, 0x7610, R10 ;  /* 0x00007610ff0a7816 */ /* 0x004fc4000000000a */
[----:B----4-:R-:W-:-:S04]  /*4a40*/  @P1 LOP3.LUT R3, R3, R2, RZ, 0x3c, !PT ;  /* 0x0000000203031212 */ /* 0x010fc800078e3cff */
[----:B------:R-:W-:-:S04]  /*4a50*/  @P1 LOP3.LUT R2, R3, R2, RZ, 0x3c, !PT ;  /* 0x0000000203021212 */ /* 0x000fc800078e3cff */
[----:B------:R-:W-:-:S05]  /*4a60*/  @P1 LOP3.LUT R3, R3, R2, RZ, 0x3c, !PT ;  /* 0x0000000203031212 */ /* 0x000fca00078e3cff */
[----:B------:R-:W2:Y:S04]  /*4a70*/  @P1 LDG.E.U16 R10, [R2.64] ;  /* 0x00000006020a1981 */ /* 0x000ea8000c1e1500 */
[----:B--2---:R0:W-:Y:S04]  /*4a80*/  STL [R1+0x2c4], R10 ;  /* 0x0002c40a01007387 */ /* 0x0041e80000100800 */
[----:B0-----:R-:W2:Y:S04]  /*4a90*/  LDL.LU R10, [R1+0xe4c] ;  /* 0x000e4c00010a7983 */ /* 0x001ea80000300800 */
[----:B------:R-:W4:Y:S04]  /*4aa0*/  LDL R2, [R1+0x640] ;  /* 0x0006400001027983 */ /* 0x000f280000100800 */
[----:B------:R-:W4:Y:S01]  /*4ab0*/  LDL R3, [R1+0x644] ;  /* 0x0006440001037983 */ /* 0x000f220000100800 */
[----:B---3--:R-:W-:-:S02]  /*4ac0*/  PRMT R11, RZ, 0x7610, R11 ;  /* 0x00007610ff0b7816 */ /* 0x008fc4000000000b */
[----:B----4-:R-:W-:-:S04]  /*4ad0*/  @P1 LOP3.LUT R3, R3, R2, RZ, 0x3c, !PT ;  /* 0x0000000203031212 */ /* 0x010fc800078e3cff */
        /* <DEDUP_REMOVED lines=69> */
[----:B------:R0:W2:Y:S04]  /*4f30*/  @P2 LDG.E.U16 R10, [R2.64] ;  /* 0x00000006020a2981 */ /* 0x0000a8000c1e1500 */
[----:B0-----:R-:W4:Y:S04]  /*4f40*/  LDL R2, [R1+0x600] ;  /* 0x0006000001027983 */ /* 0x001f280000100800 */
[----:B------:R-:W4:Y:S01]  /*4f50*/  LDL R3, [R1+0x604] ;  /* 0x0006040001037983 */ /* 0x000f220000100800 */
[----:B---3--:R-:W-:Y:S02]  /*4f60*/  PRMT R11, RZ, 0x7610, R11 ;  /* 0x00007610ff0b7816 */ /* 0x008fe4000000000b */
[----:B----4-:R-:W-:-:S04]  /*4f70*/  @P2 LOP3.LUT R3, R3, R2, RZ, 0x3c, !PT ;  /* 0x0000000203032212 */ /* 0x010fc800078e3cff */
[----:B------:R-:W-:-:S04]  /*4f80*/  @P2 LOP3.LUT R2, R3, R2, RZ, 0x3c, !PT ;  /* 0x0000000203022212 */ /* 0x000fc800078e3cff */
[----:B------:R-:W-:-:S05]  /*4f90*/  @P2 LOP3.LUT R3, R3, R2, RZ, 0x3c, !PT ;  /* 0x0000000203032212 */ /* 0x000fca00078e3cff */
[----:B------:R0:W3:Y:S04]  /*4fa0*/  @P2 LDG.E.U16 R11, [R2.64] ;  /* 0x00000006020b2981 */ /* 0x0000e8000c1e1500 */
[----:B0-----:R-:W4:Y:S04]  /*4fb0*/  LDL R2, [R1+0x5f8] ;  /* 0x0005f80001027983 */ /* 0x001f280000100800 */
[----:B------:R-:W4:Y:S01]  /*4fc0*/  LDL R3, [R1+0x5fc] ;  /* 0x0005fc0001037983 */ /* 0x000f220000100800 */
[----:B------:R-:W-:Y:S02]  /*4fd0*/  ISETP.GT.AND P0, PT, R4, 0x9, PT ;  /* 0x000000090400780c */ /* 0x000fe40003f04270 */
[----:B------:R-:W-:-:S11]  /*4fe0*/  PRMT R13, RZ, 0x7610, R13 ;  /* 0x00007610ff0d7816 */ /* 0x000fd6000000000d */
        /* <DEDUP_REMOVED lines=139> */
[----:B------:R-:W-:Y:S02]  /*58a0*/  PRMT R17, RZ, 0x7610, R17 ;  /* 0x00007610ff117816 */ /* 0x000fe40000000011 */
[----:B----4-:R-:W-:-:S04]  /*58b0*/  @P1 LOP3.LUT R3, R3, R2, RZ, 0x3c, !PT ;  /* 0x0000000203031212 */ /* 0x010fc800078e3cff */
[----:B------:R-:W-:-:S04]  /*58c0*/  @P1 LOP3.LUT R2, R3, R2, RZ, 0x3c, !PT ;  /* 0x0000000203021212 */ /* 0x000fc800078e3cff */
[----:B------:R-:W-:-:S05]  /*58d0*/  @P1 LOP3.LUT R3, R3, R2, RZ, 0x3c, !PT ;  /* 0x0000000203031212 */ /* 0x000fca00078e3cff */
[----:B------:R-:W4:Y:S01]  /*58e0*/  @P1 LDG.E.U16 R17, [R2.64] ;  /* 0x0000000602111981 */ /* 0x000f22000c1e1500 */
[----:B------:R-:W-:-:S03]  /*58f0*/  ISETP.GT.AND P2, PT, R4, 0x11, PT ;  /* 0x000000110400780c */ /* 0x000fc60003f44270 */
[----:B----4-:R0:W-:Y:S04]  /*5900*/  STL [R1+0x258], R17 ;  /* 0x0002581101007387 */ /* 0x0101e80000100800 */
[----:B0-----:R-:W4:Y:S04]  /*5910*/  LDL.LU R17, [R1+0xdf4] ;  /* 0x000df40001117983 */ /* 0x001f280000300800 */
[----:B------:R-:W2:Y:S04]  /*5920*/  LDL R2, [R1+0x578] ;  /* 0x0005780001027983 */ /* 0x000ea80000100800 */
[----:B------:R-:W2:Y:S01]  /*5930*/  LDL R3, [R1+0x57c] ;  /* 0x00057c0001037983 */ /* 0x000ea20000100800 */
[----:B---3--:R-:W-:-:S02]  /*5940*/  PRMT R15, RZ, 0x7610, R15 ;  /* 0x00007610ff0f7816 */ /* 0x008fc4000000000f */
[----:B--2---:R-:W-:-:S04]  /*5950*/  @P2 LOP3.LUT R3, R3, R2, RZ, 0x3c, !PT ;  /* 0x0000000203032212 */ /* 0x004fc800078e3cff */
        /* <DEDUP_REMOVED lines=602> */
[----:B------:R-:W-:-:S02]  /*7f00*/  PRMT R28, RZ, 0x7610, R28 ;  /* 0x00007610ff1c7816 */ /* 0x000fc4000000001c */
        /* <DEDUP_REMOVED lines=18> */
[----:B------:R-:W-:-:S02]  /*8030*/  PRMT R27, RZ, 0x7610, R27 ;  /* 0x00007610ff1b7816 */ /* 0x000fc4000000001b */
[----:B--2---:R-:W-:-:S04]  /*8040*/  @P2 LOP3.LUT R3, R3, R2, RZ, 0x3c, !PT ;  /* 0x0000000203032212 */ /* 0x004fc800078e3cff */
[----:B------:R-:W-:-:S04]  /*8050*/  @P2 LOP3.LUT R2, R3, R2, RZ, 0x3c, !PT ;  /* 0x0000000203022212 */ /* 0x000fc800078e3cff */
[----:B------:R-:W-:-:S05]  /*8060*/  @P2 LOP3.LUT R3, R3, R2, RZ, 0x3c, !PT ;  /* 0x0000000203032212 */ /* 0x000fca00078e3cff */
[----:B------:R-:W2:Y:S04]  /*8070*/  @P2 LDG.E.U16 R27, [R2.64] ;  /* 0x00000006021b2981 */ /* 0x000ea8000c1e1500 */
        /* <DEDUP_REMOVED lines=94> */
[----:B------:R0:W2:Y:S04]  /*8660*/  @P0 LDG.E.U16 R5, [R2.64] ;  /* 0x0000000602050981 */ /* 0x0000a8000c1e1500 */
[----:B0-----:R-:W3:Y:S04]  /*8670*/  LDL R2, [R1+0x310] ;  /* 0x0003100001027983 */ /* 0x001ee80000100800 */
[----:B------:R-:W3:Y:S01]  /*8680*/  LDL R3, [R1+0x314] ;  /* 0x0003140001037983 */ /* 0x000ee20000100800 */
[----:B------:R-:W-:-:S03]  /*8690*/  PRMT R29, RZ, 0x7610, R29 ;  /* 0x00007610ff1d7816 */ /* 0x000fc6000000001d */
[----:B--2---:R0:W-:Y:S01]  /*86a0*/  STL [R1+0x24], R5 ;  /* 0x0000240501007387 */ /* 0x0041e20000100800 */
[----:B------:R-:W-:Y:S02]  /*86b0*/  ISETP.GT.AND P1, PT, R4, 0x38, PT ;  /* 0x000000380400780c */ /* 0x000fe40003f24270 */
[----:B------:R-:W-:Y:S01]  /*86c0*/  PRMT R16, RZ, 0x7610, R16 ;  /* 0x00007610ff107816 */ /* 0x000fe20000000010 */
[----:B0-----:R-:W2:Y:S01]  /*86d0*/  LDL R5, [R1+0x68c] ;  /* 0x00068c0001057983 */ /* 0x001ea20000100800 */
[----:B---3--:R-:W-:-:S04]  /*86e0*/  @P0 LOP3.LUT R3, R3, R2, RZ, 0x3c, !PT ;  /* 0x0000000203030212 */ /* 0x008fc800078e3cff */
[----:B------:R-:W-:-:S04]  /*86f0*/  @P0 LOP3.LUT R2, R3, R2, RZ, 0x3c, !PT ;  /* 0x0000000203020212 */ /* 0x000fc800078e3cff */
[----:B------:R-:W-:-:S05]  /*8700*/  @P0 LOP3.LUT R3, R3, R2, RZ, 0x3c, !PT ;  /* 0x0000000203030212 */ /* 0x000fca00078e3cff */
[----:B------:R0:W3:Y:S04]  /*8710*/  @P0 LDG.E.U16 R29, [R2.64] ;  /* 0x00000006021d0981 */ /* 0x0000e8000c1e1500 */
[----:B0-----:R-:W2:Y:S04]  /*8720*/  LDL R2, [R1+0x308] ;  /* 0x0003080001027983 */ /* 0x001ea80000100800 */
[----:B------:R-:W2:Y:S02]  /*8730*/  LDL R3, [R1+0x30c] ;  /* 0x00030c0001037983 */ /* 0x000ea40000100800 */
[----:B--2---:R-:W-:-:S04]  /*8740*/  @P1 LOP3.LUT R3, R3, R2, RZ, 0x3c, !PT ;  /* 0x0000000203031212 */ /* 0x004fc800078e3cff */
[----:B------:R-:W-:-:S04]  /*8750*/  @P1 LOP3.LUT R2, R3, R2, RZ, 0x3c, !PT ;  /* 0x0000000203021212 */ /* 0x000fc800078e3cff */
[----:B------:R-:W-:-:S05]  /*8760*/  @P1 LOP3.LUT R3, R3, R2, RZ, 0x3c, !PT ;  /* 0x0000000203031212 */ /* 0x000fca00078e3cff */
[----:B------:R-:W2:Y:S04]  /*8770*/  @P1 LDG.E.U16 R16, [R2.64] ;  /* 0x0000000602101981 */ /* 0x000ea8000c1e1500 */
[----:B---3--:R-:W-:Y:S04]  /*8780*/  STL [R1+0xc5c], R29 ;  /* 0x000c5c1d01007387 */ /* 0x008fe80000100800 */
[----:B--2---:R0:W-:Y:S04]  /*8790*/  STL [R1+0x1c], R16 ;  /* 0x00001c1001007387 */ /* 0x0041e80000100800 */
[----:B0-----:R-:W2:Y:S04]  /*87a0*/  LDL.LU R16, [R1+0xcc8] ;  /* 0x000cc80001107983 */ /* 0x001ea80000300800 */
[----:B------:R-:W3:Y:S04]  /*87b0*/  LDL R2, [R1+0x304] ;  /* 0x0003040001027983 */ /* 0x000ee80000100800 */
[----:B------:R-:W3:Y:S01]  /*87c0*/  LDL R3, [R1+0x680] ;  /* 0x0006800001037983 */ /* 0x000ee20000100800 */
[----:B------:R-:W-:-:S02]  /*87d0*/  PRMT R7, RZ, 0x7610, R7 ;  /* 0x00007610ff077816 */ /* 0x000fc40000000007 */
[----:B---3--:R-:W-:-:S04]  /*87e0*/  @P1 LOP3.LUT R3, R3, R2, RZ, 0x3c, !PT ;  /* 0x0000000203031212 */ /* 0x008fc800078e3cff */
[----:B------:R-:W-:-:S04]  /*87f0*/  @P1 LOP3.LUT R2, R3, R2, RZ, 0x3c, !PT ;  /* 0x0000000203021212 */ /* 0x000fc800078e3cff */
[----:B------:R-:W-:-:S05]  /*8800*/  @P1 LOP3.LUT R3, R3, R2, RZ, 0x3c, !PT ;  /* 0x0000000203031212 */ /* 0x000fca00078e3cff */
[----:B------:R0:W3:Y:S04]  /*8810*/  @P1 LDG.E.U16 R7, [R2.64] ;  /* 0x0000000602071981 */ /* 0x0000e8000c1e1500 */
[----:B0-----:R-:W2:Y:S04]  /*8820*/  LDL R2, [R1+0x300] ;  /* 0x0003000001027983 */ /* 0x001ea80000100800 */
[----:B------:R-:W2:Y:S01]  /*8830*/  LDL R3, [R1+0x688] ;  /* 0x0006880001037983 */ /* 0x000ea20000100800 */
[----:B------:R-:W-:Y:S02]  /*8840*/  ISETP.GT.AND P0, PT, R4, 0x39, PT ;  /* 0x000000390400780c */ /* 0x000fe40003f04270 */
[----:B------:R-:W-:-:S11]  /*8850*/  PRMT R14, RZ, 0x7610, R14 ;  /* 0x00007610ff0e7816 */ /* 0x000fd6000000000e */
[----:B--2---:R-:W-:-:S04]  /*8860*/  @P0 LOP3.LUT R3, R3, R2, RZ, 0x3c, !PT ;  /* 0x0000000203030212 */ /* 0x004fc800078e3cff */
[----:B------:R-:W-:-:S04]  /*8870*/  @P0 LOP3.LUT R2, R3, R2, RZ, 0x3c, !PT ;  /* 0x0000000203020212 */ /* 0x000fc800078e3cff */
[----:B------:R-:W-:-:S05]  /*8880*/  @P0 LOP3.LUT R3, R3, R2, RZ, 0x3c, !PT ;  /* 0x0000000203030212 */ /* 0x000fca00078e3cff */
[----:B------:R-:W2:Y:S04]  /*8890*/  @P0 LDG.E.U16 R14, [R2.64] ;  /* 0x00000006020e0981 */ /* 0x000ea8000c1e1500 */
[----:B---3--:R0:W-:Y:S04]  /*88a0*/  STL [R1+0x18], R7 ;  /* 0x0000180701007387 */ /* 0x0081e80000100800 */
[----:B0-----:R-:W3:Y:S04]  /*88b0*/  LDL R7, [R1+0x6a8] ;  /* 0x0006a80001077983 */ /* 0x001ee80000100800 */
[----:B--2---:R0:W-:Y:S04]  /*88c0*/  STL [R1+0x14], R14 ;  /* 0x0000140e01007387 */ /* 0x0041e80000100800 */
[----:B0-----:R-:W2:Y:S04]  /*88d0*/  LDL.LU R14, [R1+0xcc4] ;  /* 0x000cc400010e7983 */ /* 0x001ea80000300800 */
[----:B------:R-:W2:Y:S01]  /*88e0*/  LDL R3, [R1+0x684] ;  /* 0x0006840001037983 */ /* 0x000ea20000100800 */
[----:B------:R-:W-:Y:S01]  /*88f0*/  PRMT R0, RZ, 0x7610, R0 ;  /* 0x00007610ff007816 */ /* 0x000fe20000000000 */
[----:B------:R-:W-:Y:S01]  /*8900*/  @P0 IMAD.MOV.U32 R2, RZ, RZ, R5 ;  /* 0x000000ffff020224 */ /* 0x000fe200078e0005 */
[----:B------:R-:W-:Y:S01]  /*8910*/  ISETP.GT.AND P1, PT, R4, 0x3a, PT ;  /* 0x0000003a0400780c */ /* 0x000fe20003f24270 */
[----:B------:R-:W3:Y:S04]  /*8920*/  LDL R5, [R1+0x690] ;  /* 0x0006900001057983 */ /* 0x000ee80000100800 */
[----:B--2---:R0:W2:Y:S04]  /*8930*/  @P0 LDG.E.U16 R0, [R2.64] ;  /* 0x0000000602000981 */ /* 0x0040a8000c1e1500 */
[----:B0-----:R-:W2:Y:S04]  /*8940*/  LDL R2, [R1+0x2fc] ;  /* 0x0002fc0001027983 */ /* 0x001ea80000100800 */
[----:B------:R-:W2:Y:S01]  /*8950*/  LDL R3, [R1+0x698] ;  /* 0x0006980001037983 */ /* 0x000ea20000100800 */
[----:B------:R-:W-:-:S02]  /*8960*/  PRMT R12, RZ, 0x7610, R12 ;  /* 0x00007610ff0c7816 */ /* 0x000fc4000000000c */
[----:B--2---:R-:W-:-:S04]  /*8970*/  @P1 LOP3.LUT R3, R3, R2, RZ, 0x3c, !PT ;  /* 0x0000000203031212 */ /* 0x004fc800078e3cff */
[----:B------:R-:W-:-:S04]  /*8980*/  @P1 LOP3.LUT R2, R3, R2, RZ, 0x3c, !PT ;  /* 0x0000000203021212 */ /* 0x000fc800078e3cff */
[----:B------:R-:W-:-:S05]  /*8990*/  @P1 LOP3.LUT R3, R3, R2, RZ, 0x3c, !PT ;  /* 0x0000000203031212 */ /* 0x000fca00078e3cff */
[----:B------:R-:W2:Y:S04]  /*89a0*/  @P1 LDG.E.U16 R12, [R2.64] ;  /* 0x00000006020c1981 */ /* 0x000ea8000c1e1500 */
[----:B------:R0:W-:Y:S04]  /*89b0*/  STL [R1+0x10], R0 ;  /* 0x0000100001007387 */ /* 0x0001e80000100800 */
[----:B0-----:R-:W3:Y:S04]  /*89c0*/  LDL R0, [R1+0x6b8] ;  /* 0x0006b80001007983 */ /* 0x001ee80000100800 */
        /* <DEDUP_REMOVED lines=8> */
[----:B------:R-:W2:Y:S01]  /*8a50*/  @P1 LDG.E.U16 R28, [R2.64] ;  /* 0x00000006021c1981 */ /* 0x000ea2000c1e1500 */
[----:B------:R-:W-:Y:S02]  /*8a60*/  ISETP.GT.AND P0, PT, R4, 0x3b, PT ;  /* 0x0000003b0400780c */ /* 0x000fe40003f04270 */
[----:B------:R-:W-:Y:S01]  /*8a70*/  PRMT R6, RZ, 0x7610, R6 ;  /* 0x00007610ff067816 */ /* 0x000fe20000000006 */
[----:B--2---:R-:W-:Y:S04]  /*8a80*/  STL [R1+0x8], R28 ;  /* 0x0000081c01007387 */ /* 0x004fe80000100800 */
[----:B------:R-:W2:Y:S06]  /*8a90*/  LDL R3, [R1+0x69c] ;  /* 0x00069c0001037983 */ /* 0x000eac0000100800 */
[----:B---3--:R-:W-:Y:S01]  /*8aa0*/  @P0 IMAD.MOV.U32 R2, RZ, RZ, R7 ;  /* 0x000000ffff020224 */ /* 0x008fe200078e0007 */
[----:B------:R-:W-:-:S02]  /*8ab0*/  PRMT R29, RZ, 0x7610, R29 ;  /* 0x00007610ff1d7816 */ /* 0x000fc4000000001d */
[----:B------:R-:W-:Y:S01]  /*8ac0*/  ISETP.GT.AND P1, PT, R4, 0x3c, PT ;  /* 0x0000003c0400780c */ /* 0x000fe20003f24270 */
[----:B------:R-:W3:Y:S04]  /*8ad0*/  LDL R7, [R1+0x6bc] ;  /* 0x0006bc0001077983 */ /* 0x000ee80000100800 */
[----:B--2---:R0:W2:Y:S04]  /*8ae0*/  @P0 LDG.E.U16 R6, [R2.64] ;  /* 0x0000000602060981 */ /* 0x0040a8000c1e1500 */
[----:B0-----:R-:W4:Y:S04]  /*8af0*/  LDL R2, [R1+0x6a4] ;  /* 0x0006a40001027983 */ /* 0x001f280000100800 */
[----:B------:R-:W4:Y:S01]  /*8b00*/  LDL R3, [R1+0x6ac] ;  /* 0x0006ac0001037983 */ /* 0x000f220000100800 */
[----:B------:R-:W-:-:S02]  /*8b10*/  PRMT R27, RZ, 0x7610, R27 ;  /* 0x00007610ff1b7816 */ /* 0x000fc4000000001b */
[----:B----4-:R-:W-:-:S04]  /*8b20*/  @P0 LOP3.LUT R3, R3, R2, RZ, 0x3c, !PT ;  /* 0x0000000203030212 */ /* 0x010fc800078e3cff */
[----:B------:R-:W-:-:S04]  /*8b30*/  @P0 LOP3.LUT R2, R3, R2, RZ, 0x3c, !PT ;  /* 0x0000000203020212 */ /* 0x000fc800078e3cff */
[----:B------:R-:W-:-:S05]  /*8b40*/  @P0 LOP3.LUT R3, R3, R2, RZ, 0x3c, !PT ;  /* 0x0000000203030212 */ /* 0x000fca00078e3cff */
[----:B------:R0:W4:Y:S02]  /*8b50*/  @P0 LDG.E.U16 R29, [R2.64] ;  /* 0x00000006021d0981 */ /* 0x000124000c1e1500 */
[----:B0-----:R-:W-:Y:S02]  /*8b60*/  @P1 IMAD.MOV.U32 R2, RZ, RZ, R0 ;  /* 0x000000ffff021224 */ /* 0x001fe400078e0000 */
[----:B------:R-:W-:-:S05]  /*8b70*/  @P1 IMAD.MOV.U32 R3, RZ, RZ, R5 ;  /* 0x000000ffff031224 */ /* 0x000fca00078e0005 */
[----:B------:R0:W3:Y:S04]  /*8b80*/  @P1 LDG.E.U16 R27, [R2.64] ;  /* 0x00000006021b1981 */ /* 0x0000e8000c1e1500 */
[----:B--2---:R1:W-:Y:S04]  /*8b90*/  STL [R1+0x4], R6 ;  /* 0x0000040601007387 */ /* 0x0043e80000100800 */
[----:B-1----:R-:W2:Y:S04]  /*8ba0*/  LDL R6, [R1+0x6c8] ;  /* 0x0006c80001067983 */ /* 0x002ea80000100800 */
[----:B----4-:R1:W-:Y:S04]  /*8bb0*/  STL [R1], R29 ;  /* 0x0000001d01007387 */ /* 0x0103e80000100800 */
[----:B0-----:R-:W4:Y:S04]  /*8bc0*/  LDL R2, [R1+0x6b4] ;  /* 0x0006b40001027983 */ /* 0x001f280000100800 */
[----:B------:R-:W4:Y:S04]  /*8bd0*/  LDL R3, [R1+0x6c0] ;  /* 0x0006c00001037983 */ /* 0x000f280000100800 */
[----:B-1----:R-:W2:Y:S04]  /*8be0*/  LDL R29, [R1+0x6cc] ;  /* 0x0006cc00011d7983 */ /* 0x002ea80000100800 */
[----:B------:R-:W2:Y:S04]  /*8bf0*/  LDL R5, [R1+0x6b0] ;  /* 0x0006b00001057983 */ /* 0x000ea80000100800 */
[----:B------:R-:W2:Y:S04]  /*8c00*/  LDL R0, [R1+0x6d8] ;  /* 0x0006d80001007983 */ /* 0x000ea80000100800 */
[----:B---3--:R0:W-:Y:S04]  /*8c10*/  STL [R1+0xca8], R27 ;  /* 0x000ca81b01007387 */ /* 0x0081e80000100800 */
[----:B0-----:R-:W3:Y:S01]  /*8c20*/  LDL R27, [R1+0x6c4] ;  /* 0x0006c400011b7983 */ /* 0x001ee20000100800 */
[----:B------:R-:W-:-:S02]  /*8c30*/  ISETP.GT.AND P0, PT, R4, 0x3d, PT ;  /* 0x0000003d0400780c */ /* 0x000fc40003f04270 */
[----:B------:R-:W-:Y:S02]  /*8c40*/  PRMT R26, RZ, 0x7610, R26 ;  /* 0x00007610ff1a7816 */ /* 0x000fe4000000001a */
[----:B------:R-:W-:Y:S02]  /*8c50*/  PRMT R25, RZ, 0x7610, R25 ;  /* 0x00007610ff197816 */ /* 0x000fe40000000019 */
[----:B------:R-:W-:Y:S02]  /*8c60*/  PRMT R24, RZ, 0x7610, R24 ;  /* 0x00007610ff187816 */ /* 0x000fe40000000018 */
[----:B----4-:R-:W-:-:S04]  /*8c70*/  @P1 LOP3.LUT R3, R3, R2, RZ, 0x3c, !PT ;  /* 0x0000000203031212 */ /* 0x010fc800078e3cff */
[----:B------:R-:W-:-:S04]  /*8c80*/  @P1 LOP3.LUT R2, R3, R2, RZ, 0x3c, !PT ;  /* 0x0000000203021212 */ /* 0x000fc800078e3cff */
[----:B------:R-:W-:-:S05]  /*8c90*/  @P1 LOP3.LUT R3, R3, R2, RZ, 0x3c, !PT ;  /* 0x0000000203031212 */ /* 0x000fca00078e3cff */
[----:B------:R2:W4:Y:S02]  /*8ca0*/  @P1 LDG.E.U16 R26, [R2.64] ;  /* 0x00000006021a1981 */ /* 0x000524000c1e1500 */
[----:B--2---:R-:W-:Y:S02]  /*8cb0*/  @P0 IMAD.MOV.U32 R2, RZ, RZ, R6 ;  /* 0x000000ffff020224 */ /* 0x004fe400078e0006 */
[----:B------:R-:W-:-:S05]  /*8cc0*/  @P0 IMAD.MOV.U32 R3, RZ, RZ, R7 ;  /* 0x000000ffff030224 */ /* 0x000fca00078e0007 */
[----:B------:R0:W2:Y:S02]  /*8cd0*/  @P0 LDG.E.U16 R25, [R2.64] ;  /* 0x0000000602190981 */ /* 0x0000a4000c1e1500 */
[----:B0-----:R-:W-:Y:S02]  /*8ce0*/  @P0 IMAD.MOV.U32 R2, RZ, RZ, R29 ;  /* 0x000000ffff020224 */ /* 0x001fe400078e001d */
[----:B---3--:R-:W-:-:S05]  /*8cf0*/  @P0 IMAD.MOV.U32 R3, RZ, RZ, R27 ;  /* 0x000000ffff030224 */ /* 0x008fca00078e001b */
[----:B------:R0:W3:Y:S01]  /*8d00*/  @P0 LDG.E.U16 R24, [R2.64] ;  /* 0x0000000602180981 */ /* 0x0000e2000c1e1500 */
[----:B------:R-:W-:Y:S02]  /*8d10*/  ISETP.GT.AND P1, PT, R4, 0x3e, PT ;  /* 0x0000003e0400780c */ /* 0x000fe40003f24270 */
[----:B------:R-:W-:-:S11]  /*8d20*/  PRMT R23, RZ, 0x7610, R23 ;  /* 0x00007610ff177816 */ /* 0x000fd60000000017 */
[----:B0-----:R-:W-:Y:S02]  /*8d30*/  @P1 IMAD.MOV.U32 R2, RZ, RZ, R0 ;  /* 0x000000ffff021224 */ /* 0x001fe400078e0000 */
[----:B------:R-:W-:-:S05]  /*8d40*/  @P1 IMAD.MOV.U32 R3, RZ, RZ, R5 ;  /* 0x000000ffff031224 */ /* 0x000fca00078e0005 */
[----:B------:R-:W3:Y:S04]  /*8d50*/  @P1 LDG.E.U16 R23, [R2.64] ;  /* 0x0000000602171981 */ /* 0x000ee8000c1e1500 */
[----:B----4-:R0:W-:Y:S04]  /*8d60*/  STL [R1+0xcac], R26 ;  /* 0x000cac1a01007387 */ /* 0x0101e80000100800 */
[----:B------:R-:W4:Y:S04]  /*8d70*/  LDL R7, [R1+0x6d4] ;  /* 0x0006d40001077983 */ /* 0x000f280000100800 */
[----:B------:R-:W4:Y:S04]  /*8d80*/  LDL R6, [R1+0x6e0] ;  /* 0x0006e00001067983 */ /* 0x000f280000100800 */
[----:B--2---:R1:W-:Y:S04]  /*8d90*/  STL [R1+0xcb0], R25 ;  /* 0x000cb01901007387 */ /* 0x0043e80000100800 */
[----:B---3--:R2:W-:Y:S04]  /*8da0*/  STL [R1+0xcb4], R24 ;  /* 0x000cb41801007387 */ /* 0x0085e80000100800 */
[----:B0-----:R-:W3:Y:S04]  /*8db0*/  LDL R26, [R1+0x6dc] ;  /* 0x0006dc00011a7983 */ /* 0x001ee80000100800 */
[----:B------:R-:W3:Y:S04]  /*8dc0*/  LDL R5, [R1+0x6e8] ;  /* 0x0006e80001057983 */ /* 0x000ee80000100800 */
[----:B-1----:R-:W3:Y:S04]  /*8dd0*/  LDL R25, [R1+0x6e4] ;  /* 0x0006e40001197983 */ /* 0x002ee80000100800 */
[----:B--2---:R-:W2:Y:S04]  /*8de0*/  LDL R24, [R1+0x718] ;  /* 0x0007180001187983 */ /* 0x004ea80000100800 */
[----:B------:R-:W0:Y:S01]  /*8df0*/  S2R R29, SR_TID.X ;  /* 0x00000000001d7919 */ /* 0x000e220000002100 */
[----:B------:R-:W-:-:S02]  /*8e00*/  PRMT R22, RZ, 0x7610, R22 ;  /* 0x00007610ff167816 */ /* 0x000fc40000000016 */
[----:B------:R-:W-:Y:S01]  /*8e10*/  ISETP.GT.AND P0, PT, R4, 0x3f, PT ;  /* 0x0000003f0400780c */ /* 0x000fe20003f04270 */
[----:B------:R-:W-:Y:S01]  /*8e20*/  STL [R1+0xc74], R23 ;  /* 0x000c741701007387 */ /* 0x000fe20000100800 */
[----:B------:R-:W-:-:S03]  /*8e30*/  PRMT R21, RZ, 0x7610, R21 ;  /* 0x00007610ff157816 */ /* 0x000fc60000000015 */
[----:B0-----:R-:W-:Y:S01]  /*8e40*/  STL [R1+0xcb8], R29 ;  /* 0x000cb81d01007387 */ /* 0x001fe20000100800 */
[----:B----4-:R-:W-:-:S03]  /*8e50*/  @P1 IMAD.MOV.U32 R3, RZ, RZ, R7 ;  /* 0x000000ffff031224 */ /* 0x010fc600078e0007 */
[----:B------:R-:W4:Y:S01]  /*8e60*/  LDL R7, [R1+0x714] ;  /* 0x0007140001077983 */ /* 0x000f220000100800 */
[----:B------:R-:W-:-:S03]  /*8e70*/  @P1 IMAD.MOV.U32 R2, RZ, RZ, R6 ;  /* 0x000000ffff021224 */ /* 0x000fc600078e0006 */
[----:B------:R-:W4:Y:S04]  /*8e80*/  LDL R6, [R1+0x744] ;  /* 0x0007440001067983 */ /* 0x000f280000100800 */
[----:B------:R3:W4:Y:S02]  /*8e90*/  @P1 LDG.E.U16 R22, [R2.64] ;  /* 0x0000000602161981 */ /* 0x000724000c1e1500 */
[----:B---3--:R-:W-:Y:S02]  /*8ea0*/  @P0 IMAD.MOV.U32 R3, RZ, RZ, R26 ;  /* 0x000000ffff030224 */ /* 0x008fe400078e001a */
[----:B------:R-:W-:-:S05]  /*8eb0*/  @P0 IMAD.MOV.U32 R2, RZ, RZ, R5 ;  /* 0x000000ffff020224 */ /* 0x000fca00078e0005 */
[----:B------:R2:W3:Y:S01]  /*8ec0*/  @P0 LDG.E.U16 R21, [R2.64] ;  /* 0x0000000602150981 */ /* 0x0004e2000c1e1500 */
[----:B------:R-:W-:Y:S01]  /*8ed0*/  PRMT R20, RZ, 0x7610, R20 ;  /* 0x00007610ff147816 */ /* 0x000fe20000000014 */
[----:B--2---:R-:W-:Y:S02]  /*8ee0*/  @P0 IMAD.MOV.U32 R2, RZ, RZ, R24 ;  /* 0x000000ffff020224 */ /* 0x004fe400078e0018 */
[----:B------:R-:W-:Y:S01]  /*8ef0*/  @P0 IMAD.MOV.U32 R3, RZ, RZ, R25 ;  /* 0x000000ffff030224 */ /* 0x000fe200078e0019 */
[----:B------:R-:W-:-:S04]  /*8f00*/  LOP3.LUT R0, R29, 0x3f, RZ, 0xc0, !PT ;  /* 0x0000003f1d007812 */ /* 0x000fc800078ec0ff */
[----:B------:R4:W2:Y:S01]  /*8f10*/  @P0 LDG.E.U16 R20, [R2.64] ;  /* 0x0000000602140981 */ /* 0x0008a2000c1e1500 */
[----:B------:R-:W-:Y:S02]  /*8f20*/  ISETP.GE.AND P1, PT, R0, R4, PT ;  /* 0x000000040000720c */ /* 0x000fe40003f26270 */
[----:B------:R-:W-:Y:S01]  /*8f30*/  PRMT R19, RZ, 0x7610, R19 ;  /* 0x00007610ff137816 */ /* 0x000fe20000000013 */
[----:B------:R-:W-:Y:S10]  /*8f40*/  BAR.SYNC.DEFER_BLOCKING 0x0 ;  /* 0x0000000000007b1d */ /* 0x000ff40000010000 */
[----:B----4-:R-:W-:-:S02]  /*8f50*/  @!P1 IMAD.MOV.U32 R3, RZ, RZ, R7 ;  /* 0x000000ffff039224 */ /* 0x010fc400078e0007 */
[----:B------:R-:W-:Y:S01]  /*8f60*/  @!P1 IMAD.MOV.U32 R2, RZ, RZ, R6 ;  /* 0x000000ffff029224 */ /* 0x000fe200078e0006 */
[----:B------:R-:W-:Y:S04]  /*8f70*/  STL [R1+0xc78], R22 ;  /* 0x000c781601007387 */ /* 0x000fe80000100800 */
[----:B------:R0:W-:Y:S04]  /*8f80*/  STL [R1+0xc60], R0 ;  /* 0x000c600001007387 */ /* 0x0001e80000100800 */
[----:B------:R-:W4:Y:S04]  /*8f90*/  LDL R5, [R1+0x740] ;  /* 0x0007400001057983 */ /* 0x000f280000100800 */
[----:B------:R-:W4:Y:S04]  /*8fa0*/  LDL R4, [R1+0x750] ;  /* 0x0007500001047983 */ /* 0x000f280000100800 */
[----:B------:R4:W4:Y:S04]  /*8fb0*/  @!P1 LDG.E.U16 R19, [R2.64] ;  /* 0x0000000602139981 */ /* 0x000928000c1e1500 */
[----:B---3--:R1:W-:Y:S04]  /*8fc0*/  STL [R1+0xc64], R21 ;  /* 0x000c641501007387 */ /* 0x0083e80000100800 */
[----:B0-----:R-:W3:Y:S04]  /*8fd0*/  LDL R0, [R1+0x74c] ;  /* 0x00074c0001007983 */ /* 0x001ee80000100800 */
[----:B-1----:R-:W3:Y:S01]  /*8fe0*/  LDL R21, [R1+0x73c] ;  /* 0x00073c0001157983 */ /* 0x002ee20000100800 */
[----:B------:R-:W-:-:S03]  /*8ff0*/  PRMT R18, RZ, 0x7610, R18 ;  /* 0x00007610ff127816 */ /* 0x000fc60000000012 */
[----:B--2---:R0:W-:Y:S04]  /*9000*/  STL [R1+0xc68], R20 ;  /* 0x000c681401007387 */ /* 0x0041e80000100800 */
[----:B------:R-:W2:Y:S04]  /*9010*/  LDL R7, [R1+0x738] ;  /* 0x0007380001077983 */ /* 0x000ea80000100800 */
[----:B------:R-:W2:Y:S01]  /*9020*/  LDL R6, [R1+0x748] ;  /* 0x0007480001067983 */ /* 0x000ea20000100800 */
[----:B------:R-:W-:Y:S01]  /*9030*/  PRMT R16, RZ, 0x7610, R16 ;  /* 0x00007610ff107816 */ /* 0x000fe20000000010 */
[----:B----4-:R-:W-:-:S02]  /*9040*/  @!P1 IMAD.MOV.U32 R3, RZ, RZ, R5 ;  /* 0x000000ffff039224 */ /* 0x010fc400078e0005 */
[----:B------:R-:W-:-:S05]  /*9050*/  @!P1 IMAD.MOV.U32 R2, RZ, RZ, R4 ;  /* 0x000000ffff029224 */ /* 0x000fca00078e0004 */
[----:B------:R3:W4:Y:S04]  /*9060*/  @!P1 LDG.E.U16 R18, [R2.64] ;  /* 0x0000000602129981 */ /* 0x000728000c1e1500 */
[----:B------:R1:W-:Y:S04]  /*9070*/  STL [R1+0xc6c], R19 ;  /* 0x000c6c1301007387 */ /* 0x0003e80000100800 */
[----:B0-----:R-:W4:Y:S01]  /*9080*/  LDL R20, [R1+0x730] ;  /* 0x0007300001147983 */ /* 0x001f220000100800 */
[----:B------:R-:W-:-:S03]  /*9090*/  PRMT R14, RZ, 0x7610, R14 ;  /* 0x00007610ff0e7816 */ /* 0x000fc6000000000e */
[----:B------:R-:W4:Y:S04]  /*90a0*/  LDL R5, [R1+0x728] ;  /* 0x0007280001057983 */ /* 0x000f280000100800 */
[----:B-1----:R-:W4:Y:S01]  /*90b0*/  LDL R19, [R1+0x734] ;  /* 0x0007340001137983 */ /* 0x002f220000100800 */
[----:B---3--:R-:W-:-:S03]  /*90c0*/  @!P1 IMAD.MOV.U32 R2, RZ, RZ, R0 ;  /* 0x000000ffff029224 */ /* 0x008fc600078e0000 */
[----:B------:R-:W3:Y:S01]  /*90d0*/  LDL R4, [R1+0x72c] ;  /* 0x00072c0001047983 */ /* 0x000ee20000100800 */
[----:B------:R-:W-:-:S05]  /*90e0*/  @!P1 IMAD.MOV.U32 R3, RZ, RZ, R21 ;  /* 0x000000ffff039224 */ /* 0x000fca00078e0015 */
[----:B------:R2:W3:Y:S01]  /*90f0*/  @!P1 LDG.E.U16 R16, [R2.64] ;  /* 0x0000000602109981 */ /* 0x0004e2000c1e1500 */
[----:B------:R-:W-:Y:S01]  /*9100*/  PRMT R12, RZ, 0x7610, R12 ;  /* 0x00007610ff0c7816 */ /* 0x000fe2000000000c */
[----:B--2---:R-:W-:Y:S02]  /*9110*/  @!P1 IMAD.MOV.U32 R2, RZ, RZ, R6 ;  /* 0x000000ffff029224 */ /* 0x004fe400078e0006 */
[----:B------:R-:W-:-:S05]  /*9120*/  @!P1 IMAD.MOV.U32 R3, RZ, RZ, R7 ;  /* 0x000000ffff039224 */ /* 0x000fca00078e0007 */
[----:B------:R0:W2:Y:S04]  /*9130*/  @!P1 LDG.E.U16 R14, [R2.64] ;  /* 0x00000006020e9981 */ /* 0x0000a8000c1e1500 */
[----:B----4-:R1:W-:Y:S04]  /*9140*/  STL [R1+0xc70], R18 ;  /* 0x000c701201007387 */ /* 0x0103e80000100800 */
[----:B------:R-:W4:Y:S01]  /*9150*/  LDL R0, [R1+0x724] ;  /* 0x0007240001007983 */ /* 0x000f220000100800 */
[----:B0-----:R-:W-:-:S03]  /*9160*/  @!P1 IMAD.MOV.U32 R3, RZ, RZ, R20 ;  /* 0x000000ffff039224 */ /* 0x001fc600078e0014 */
[----:B-1----:R-:W4:Y:S01]  /*9170*/  LDL R18, [R1+0x720] ;  /* 0x0007200001127983 */ /* 0x002f220000100800 */
[----:B------:R-:W-:-:S05]  /*9180*/  @!P1 IMAD.MOV.U32 R2, RZ, RZ, R19 ;  /* 0x000000ffff029224 */ /* 0x000fca00078e0013 */
[----:B------:R0:W4:Y:S04]  /*9190*/  @!P1 LDG.E.U16 R12, [R2.64] ;  /* 0x00000006020c9981 */ /* 0x000128000c1e1500 */
[----:B---3--:R-:W-:Y:S04]  /*91a0*/  STL [R1+0xc7c], R16 ;  /* 0x000c7c1001007387 */ /* 0x008fe80000100800 */
[----:B------:R-:W3:Y:S04]  /*91b0*/  LDL R7, [R1+0x710] ;  /* 0x0007100001077983 */ /* 0x000ee80000100800 */
[----:B------:R-:W3:Y:S01]  /*91c0*/  LDL R6, [R1+0x71c] ;  /* 0x00071c0001067983 */ /* 0x000ee20000100800 */
[----:B0-----:R-:W-:-:S02]  /*91d0*/  PRMT R2, RZ, 0x7610, R2 ;  /* 0x00007610ff027816 */ /* 0x001fc40000000002 */
[----:B------:R-:W-:-:S04]  /*91e0*/  PRMT R3, RZ, 0x7610, R3 ;  /* 0x00007610ff037816 */ /* 0x000fc80000000003 */
[----:B------:R4:W3:Y:S04]  /*91f0*/  @!P1 LDG.E.U16 R2, [R4.64] ;  /* 0x0000000604029981 */ /* 0x0008e8000c1e1500 */
[----:B--2---:R0:W-:Y:S01]  /*9200*/  STL [R1+0xc80], R14 ;  /* 0x000c800e01007387 */ /* 0x0041e20000100800 */
[----:B----4-:R-:W-:Y:S02]  /*9210*/  @!P1 IMAD.MOV.U32 R4, RZ, RZ, R0 ;  /* 0x000000ffff049224 */ /* 0x010fe400078e0000 */
[----:B------:R-:W-:-:S05]  /*9220*/  @!P1 IMAD.MOV.U32 R5, RZ, RZ, R18 ;  /* 0x000000ffff059224 */ /* 0x000fca00078e0012 */
[----:B------:R1:W2:Y:S04]  /*9230*/  @!P1 LDG.E.U16 R3, [R4.64] ;  /* 0x0000000604039981 */ /* 0x0002a8000c1e1500 */
[----:B------:R-:W-:Y:S01]  /*9240*/  STL [R1+0xc84], R12 ;  /* 0x000c840c01007387 */ /* 0x000fe20000100800 */
[----:B-1----:R-:W-:-:S03]  /*9250*/  PRMT R4, RZ, 0x7610, R4 ;  /* 0x00007610ff047816 */ /* 0x002fc60000000004 */
[----:B------:R-:W4:Y:S04]  /*9260*/  LDL R19, [R1+0x708] ;  /* 0x0007080001137983 */ /* 0x000f280000100800 */
[----:B0-----:R-:W4:Y:S04]  /*9270*/  LDL R14, [R1+0x70c] ;  /* 0x00070c00010e7983 */ /* 0x001f280000100800 */
[----:B---3--:R4:W3:Y:S04]  /*9280*/  @!P1 LDG.E.U16 R4, [R6.64] ;  /* 0x0000000606049981 */ /* 0x0088e8000c1e1500 */
[----:B------:R0:W-:Y:S04]  /*9290*/  STL [R1+0xc88], R2 ;  /* 0x000c880201007387 */ /* 0x0001e80000100800 */
[----:B------:R-:W3:Y:S04]  /*92a0*/  LDL R0, [R1+0x704] ;  /* 0x0007040001007983 */ /* 0x000ee80000100800 */
[----:B0-----:R-:W3:Y:S01]  /*92b0*/  LDL R2, [R1+0x700] ;  /* 0x0007000001027983 */ /* 0x001ee20000100800 */
[----:B------:R-:W-:-:S03]  /*92c0*/  PRMT R5, RZ, 0x7610, R5 ;  /* 0x00007610ff057816 */ /* 0x000fc60000000005 */
[----:B--2---:R0:W-:Y:S04]  /*92d0*/  STL [R1+0xc8c], R3 ;  /* 0x000c8c0301007387 */ /* 0x0041e80000100800 */
[----:B------:R-:W2:Y:S04]  /*92e0*/  LDL R18, [R1+0x6f8] ;  /* 0x0006f80001127983 */ /* 0x000ea80000100800 */
[----:B------:R-:W2:Y:S01]  /*92f0*/  LDL R16, [R1+0x6fc] ;  /* 0x0006fc0001107983 */ /* 0x000ea20000100800 */
[----:B----4-:R-:W-:-:S03]  /*9300*/  @!P1 IMAD.MOV.U32 R7, RZ, RZ, R19 ;  /* 0x000000ffff079224 */ /* 0x010fc600078e0013 */
[----:B------:R-:W4:Y:S01]  /*9310*/  LDL R12, [R1+0x6f4] ;  /* 0x0006f400010c7983 */ /* 0x000f220000100800 */
[----:B------:R-:W-:-:S03]  /*9320*/  @!P1 IMAD.MOV.U32 R6, RZ, RZ, R14 ;  /* 0x000000ffff069224 */ /* 0x000fc600078e000e */
[----:B------:R-:W4:Y:S04]  /*9330*/  LDL.LU R27, [R1+0x258] ;  /* 0x00025800011b7983 */ /* 0x000f280000300800 */
[----:B------:R1:W4:Y:S04]  /*9340*/  @!P1 LDG.E.U16 R5, [R6.64] ;  /* 0x0000000606059981 */ /* 0x000328000c1e1500 */
[----:B---3--:R3:W-:Y:S04]  /*9350*/  STL [R1+0xc90], R4 ;  /* 0x000c900401007387 */ /* 0x0087e80000100800 */
[----:B------:R-:W4:Y:S04]  /*9360*/  LDL R14, [R1+0x6f0] ;  /* 0x0006f000010e7983 */ /* 0x000f280000100800 */
[----:B0-----:R-:W4:Y:S04]  /*9370*/  LDL R3, [R1+0x6ec] ;  /* 0x0006ec0001037983 */ /* 0x001f280000100800 */
[----:B---3--:R-:W3:Y:S04]  /*9380*/  LDL R4, [R1+0x6d0] ;  /* 0x0006d00001047983 */ /* 0x008ee80000100800 */
[----:B------:R-:W0:Y:S01]  /*9390*/  S2R R28, SR_TID.X ;  /* 0x00000000001c7919 */ /* 0x000e220000002100 */
[----:B-1----:R-:W-:-:S02]  /*93a0*/  PRMT R6, RZ, 0x7610, R6 ;  /* 0x00007610ff067816 */ /* 0x002fc40000000006 */
[----:B------:R-:W-:Y:S02]  /*93b0*/  PRMT R7, RZ, 0x7610, R7 ;  /* 0x00007610ff077816 */ /* 0x000fe40000000007 */
[----:B0-----:R-:W-:-:S05]  /*93c0*/  LOP3.LUT R28, R28, 0x7f, RZ, 0xc0, !PT ;  /* 0x0000007f1c1c7812 */ /* 0x001fca00078ec0ff */
[----:B------:R-:W-:-:S05]  /*93d0*/  IMAD.SHL.U32 R28, R28, 0x2, RZ ;  /* 0x000000021c1c7824 */ /* 0x000fca00078e00ff */
[----:B------:R0:W-:Y:S04]  /*93e0*/  STS.U16 [R28], R8 ;  /* 0x000000081c007388 */ /* 0x0001e80000000400 */
[----:B------:R1:W-:Y:S01]  /*93f0*/  STS.U16 [R28+0x100], R9 ;  /* 0x000100091c007388 */ /* 0x0003e20000000400 */
[----:B0-----:R-:W-:Y:S02]  /*9400*/  @!P1 IMAD.MOV.U32 R8, RZ, RZ, R0 ;  /* 0x000000ffff089224 */ /* 0x001fe400078e0000 */
[----:B-1----:R-:W-:-:S05]  /*9410*/  @!P1 IMAD.MOV.U32 R9, RZ, RZ, R2 ;  /* 0x000000ffff099224 */ /* 0x002fca00078e0002 */
[----:B------:R2:W3:Y:S04]  /*9420*/  @!P1 LDG.E.U16 R6, [R8.64] ;  /* 0x0000000608069981 */ /* 0x0004e8000c1e1500 */
[----:B------:R4:W-:Y:S04]  /*9430*/  STS.U16 [R28+0x1000], R10 ;  /* 0x0010000a1c007388 */ /* 0x0009e80000000400 */
[----:B------:R0:W-:Y:S01]  /*9440*/  STS.U16 [R28+0x1100], R11 ;  /* 0x0011000b1c007388 */ /* 0x0001e20000000400 */
[----:B--2---:R-:W-:Y:S02]  /*9450*/  @!P1 IMAD.MOV.U32 R9, RZ, RZ, R18 ;  /* 0x000000ffff099224 */ /* 0x004fe400078e0012 */
[----:B------:R-:W-:-:S05]  /*9460*/  @!P1 IMAD.MOV.U32 R8, RZ, RZ, R16 ;  /* 0x000000ffff089224 */ /* 0x000fca00078e0010 */
[----:B------:R1:W2:Y:S01]  /*9470*/  @!P1 LDG.E.U16 R7, [R8.64] ;  /* 0x0000000608079981 */ /* 0x0002a2000c1e1500 */
[----:B----4-:R-:W-:-:S03]  /*9480*/  @!P1 IMAD.MOV.U32 R10, RZ, RZ, R12 ;  /* 0x000000ffff0a9224 */ /* 0x010fc600078e000c */
[----:B------:R-:W-:Y:S01]  /*9490*/  STL [R1+0xc94], R5 ;  /* 0x000c940501007387 */ /* 0x000fe20000100800 */
[----:B-1----:R-:W-:-:S03]  /*94a0*/  PRMT R8, RZ, 0x7610, R8 ;  /* 0x00007610ff087816 */ /* 0x002fc60000000008 */
[----:B------:R-:W4:Y:S01]  /*94b0*/  LDL R2, [R1+0x2f4] ;  /* 0x0002f40001027983 */ /* 0x000f220000100800 */
[----:B0-----:R-:W-:-:S03]  /*94c0*/  @!P1 IMAD.MOV.U32 R11, RZ, RZ, R14 ;  /* 0x000000ffff0b9224 */ /* 0x001fc600078e000e */
[----:B------:R-:W4:Y:S01]  /*94d0*/  LDL R0, [R1+0x2f8] ;  /* 0x0002f80001007983 */ /* 0x000f220000100800 */
[----:B------:R-:W-:-:S03]  /*94e0*/  PRMT R9, RZ, 0x7610, R9 ;  /* 0x00007610ff097816 */ /* 0x000fc60000000009 */
[----:B------:R0:W4:Y:S02]  /*94f0*/  @!P1 LDG.E.U16 R8, [R10.64] ;  /* 0x000000060a089981 */ /* 0x000124000c1e1500 */
[----:B0-----:R-:W-:Y:S02]  /*9500*/  @!P1 IMAD.MOV.U32 R10, RZ, RZ, R3 ;  /* 0x000000ffff0a9224 */ /* 0x001fe400078e0003 */
[----:B---3--:R-:W-:-:S05]  /*9510*/  @!P1 IMAD.MOV.U32 R11, RZ, RZ, R4 ;  /* 0x000000ffff0b9224 */ /* 0x008fca00078e0004 */
[----:B------:R4:W3:Y:S04]  /*9520*/  @!P1 LDG.E.U16 R9, [R10.64] ;  /* 0x000000060a099981 */ /* 0x0008e8000c1e1500 */
[----:B------:R0:W-:Y:S02]  /*9530*/  STS.U16 [R28+0x2000], R13 ;  /* 0x0020000d1c007388 */ /* 0x0001e40000000400 */
[----:B0-----:R-:W-:Y:S02]  /*9540*/  PRMT R13, RZ, 0x7610, R13 ;  /* 0x00007610ff0d7816 */ /* 0x001fe4000000000d */
[----:B------:R-:W-:Y:S04]  /*9550*/  STL [R1+0xc98], R6 ;  /* 0x000c980601007387 */ /* 0x000fe80000100800 */
[----:B--2---:R-:W-:Y:S01]  /*9560*/  STL [R1+0xc9c], R7 ;  /* 0x000c9c0701007387 */ /* 0x004fe20000100800 */
[----:B----4-:R-:W-:-:S02]  /*9570*/  @!P1 IMAD.MOV.U32 R11, RZ, RZ, R2 ;  /* 0x000000ffff0b9224 */ /* 0x010fc400078e0002 */
[----:B------:R-:W-:Y:S01]  /*9580*/  @!P1 IMAD.MOV.U32 R10, RZ, RZ, R0 ;  /* 0x000000ffff0a9224 */ /* 0x000fe200078e0000 */
[----:B------:R-:W-:Y:S04]  /*9590*/  STL [R1+0xca0], R8 ;  /* 0x000ca00801007387 */ /* 0x000fe80000100800 */
[----:B------:R-:W2:Y:S04]  /*95a0*/  LDL R14, [R1+0x2ec] ;  /* 0x0002ec00010e7983 */ /* 0x000ea80000100800 */
[----:B------:R-:W4:Y:S04]  /*95b0*/  LDL R12, [R1+0x2f0] ;  /* 0x0002f000010c7983 */ /* 0x000f280000100800 */
[----:B------:R2:W4:Y:S04]  /*95c0*/  @!P1 LDG.E.U16 R13, [R10.64] ;  /* 0x000000060a0d9981 */ /* 0x000528000c1e1500 */
[----:B---3--:R0:W-:Y:S04]  /*95d0*/  STL [R1+0xca4], R9 ;  /* 0x000ca40901007387 */ /* 0x0081e80000100800 */
[----:B------:R-:W3:Y:S04]  /*95e0*/  LDL R18, [R1+0x2e4] ;  /* 0x0002e40001127983 */ /* 0x000ee80000100800 */
[----:B0-----:R-:W3:Y:S04]  /*95f0*/  LDL R9, [R1+0x2e8] ;  /* 0x0002e80001097983 */ /* 0x001ee80000100800 */
[----:B------:R-:W3:Y:S04]  /*9600*/  LDL.LU R21, [R1+0x1f4] ;  /* 0x0001f40001157983 */ /* 0x000ee80000300800 */
        /* <DEDUP_REMOVED lines=12> */
[----:B------:R0:W-:Y:S02]  /*96d0*/  STS.U16 [R28+0x3000], R15 ;  /* 0x0030000f1c007388 */ /* 0x0001e40000000400 */
[----:B0-----:R-:W-:-:S02]  /*96e0*/  PRMT R15, RZ, 0x7610, R15 ;  /* 0x00007610ff0f7816 */ /* 0x001fc4000000000f */
[----:B------:R0:W-:Y:S01]  /*96f0*/  STS.U16 [R28+0x2100], R27 ;  /* 0x0021001b1c007388 */ /* 0x0001e20000000400 */
[----:B--2---:R-:W-:Y:S02]  /*9700*/  @!P1 IMAD.MOV.U32 R11, RZ, RZ, R14 ;  /* 0x000000ffff0b9224 */ /* 0x004fe400078e000e */
[----:B----4-:R-:W-:Y:S01]  /*9710*/  @!P1 IMAD.MOV.U32 R10, RZ, RZ, R12 ;  /* 0x000000ffff0a9224 */ /* 0x010fe200078e000c */
[----:B------:R-:W-:Y:S04]  /*9720*/  STL [R1+0xcbc], R13 ;  /* 0x000cbc0d01007387 */ /* 0x000fe80000100800 */
[----:B------:R-:W2:Y:S04]  /*9730*/  LDL.LU R25, [R1+0x264] ;  /* 0x0002640001197983 */ /* 0x000ea80000300800 */
[----:B------:R-:W4:Y:S04]  /*9740*/  LDL.LU R12, [R1+0x22c] ;  /* 0x00022c00010c7983 */ /* 0x000f280000300800 */
[----:B------:R-:W4:Y:S04]  /*9750*/  LDL.LU R14, [R1+0x228] ;  /* 0x00022800010e7983 */ /* 0x000f280000300800 */
[----:B------:R-:W4:Y:S04]  /*9760*/  LDL.LU R16, [R1+0x1dc] ;  /* 0x0001dc0001107983 */ /* 0x000f280000300800 */
[----:B------:R-:W4:Y:S04]  /*9770*/  LDL.LU R19, [R1+0x1d8] ;  /* 0x0001d80001137983 */ /* 0x000f280000300800 */
[----:B------:R3:W4:Y:S04]  /*9780*/  @!P1 LDG.E.U16 R15, [R10.64] ;  /* 0x000000060a0f9981 */ /* 0x000728000c1e1500 */
[----:B------:R-:W4:Y:S01]  /*9790*/  LDL.LU R26, [R1+0xa4] ;  /* 0x0000a400011a7983 */ /* 0x000f220000300800 */
[----:B---3--:R-:W-:-:S03]  /*97a0*/  @!P1 IMAD.MOV.U32 R11, RZ, RZ, R18 ;  /* 0x000000ffff0b9224 */ /* 0x008fc600078e0012 */
[----:B------:R-:W3:Y:S04]  /*97b0*/  LDL.LU R18, [R1+0xa0] ;  /* 0x0000a00001127983 */ /* 0x000ee80000300800 */
[----:B------:R-:W3:Y:S04]  /*97c0*/  LDL.LU R20, [R1+0x64] ;  /* 0x0000640001147983 */ /* 0x000ee80000300800 */
[----:B0-----:R-:W3:Y:S04]  /*97d0*/  LDL.LU R27, [R1+0x60] ;  /* 0x00006000011b7983 */ /* 0x001ee80000300800 */
[----:B------:R0:W-:Y:S04]  /*97e0*/  STS.U16 [R28+0x6000], R0 ;  /* 0x006000001c007388 */ /* 0x0001e80000000400 */
[----:B------:R-:W-:Y:S01]  /*97f0*/  STS.U16 [R28+0x3100], R17 ;  /* 0x003100111c007388 */ /* 0x000fe20000000400 */
[----:B0-----:R-:W-:-:S03]  /*9800*/  LOP3.LUT R0, R28, 0x10, RZ, 0x3c, !PT ;  /* 0x000000101c007812 */ /* 0x001fc600078e3cff */
[----:B------:R0:W-:Y:S04]  /*9810*/  STS.U16 [R28+0x4000], R21 ;  /* 0x004000151c007388 */ /* 0x0001e80000000400 */
[----:B------:R-:W-:Y:S04]  /*9820*/  STS.U16 [R28+0x4100], R8 ;  /* 0x004100081c007388 */ /* 0x000fe80000000400 */
[----:B------:R-:W-:Y:S04]  /*9830*/  STS.U16 [R28+0x5000], R7 ;  /* 0x005000071c007388 */ /* 0x000fe80000000400 */
[----:B------:R-:W-:Y:S04]  /*9840*/  STS.U16 [R28+0x5100], R6 ;  /* 0x005100061c007388 */ /* 0x000fe80000000400 */
[----:B------:R-:W-:Y:S04]  /*9850*/  STS.U16 [R28+0x6100], R5 ;  /* 0x006100051c007388 */ /* 0x000fe80000000400 */
[----:B------:R-:W-:Y:S04]  /*9860*/  STS.U16 [R28+0x7000], R4 ;  /* 0x007000041c007388 */ /* 0x000fe80000000400 */
[----:B------:R-:W-:Y:S04]  /*9870*/  STS.U16 [R28+0x7100], R3 ;  /* 0x007100031c007388 */ /* 0x000fe80000000400 */
[----:B0-----:R-:W3:Y:S04]  /*9880*/  LDL.LU R21, [R1+0x14] ;  /* 0x0000140001157983 */ /* 0x001ee80000300800 */
[----:B------:R0:W-:Y:S04]  /*9890*/  STS.U16 [R0+0x200], R22 ;  /* 0x0002001600007388 */ /* 0x0001e80000000400 */
[----:B------:R-:W-:Y:S04]  /*98a0*/  STS.U16 [R0+0x300], R2 ;  /* 0x0003000200007388 */ /* 0x000fe80000000400 */
[----:B------:R1:W-:Y:S04]  /*98b0*/  STS.U16 [R0+0x1200], R29 ;  /* 0x0012001d00007388 */ /* 0x0003e80000000400 */
[----:B0-----:R-:W3:Y:S04]  /*98c0*/  LDL.LU R22, [R1+0x10] ;  /* 0x0000100001167983 */ /* 0x001ee80000300800 */
[----:B------:R0:W-:Y:S04]  /*98d0*/  STS.U16 [R0+0x1300], R23 ;  /* 0x0013001700007388 */ /* 0x0001e80000000400 */
[----:B-1----:R-:W3:Y:S04]  /*98e0*/  LDL.LU R29, [R1+0x2d4] ;  /* 0x0002d400011d7983 */ /* 0x002ee80000300800 */
[----:B------:R1:W-:Y:S04]  /*98f0*/  STS.U16 [R0+0x2200], R24 ;  /* 0x0022001800007388 */ /* 0x0003e80000000400 */
[----:B0-----:R-:W3:Y:S04]  /*9900*/  LDL.LU R23, [R1+0x2d0] ;  /* 0x0002d00001177983 */ /* 0x001ee80000300800 */
[----:B-1----:R-:W3:Y:S04]  /*9910*/  LDL.LU R24, [R1+0x298] ;  /* 0x0002980001187983 */ /* 0x002ee80000300800 */
[----:B--2---:R0:W-:Y:S04]  /*9920*/  STS.U16 [R0+0x2300], R25 ;  /* 0x0023001900007388 */ /* 0x0041e80000000400 */
[----:B----4-:R-:W-:Y:S04]  /*9930*/  STS.U16 [R0+0x3200], R12 ;  /* 0x0032000c00007388 */ /* 0x010fe80000000400 */
[----:B------:R-:W-:Y:S04]  /*9940*/  STS.U16 [R0+0x3300], R14 ;  /* 0x0033000e00007388 */ /* 0x000fe80000000400 */
[----:B------:R-:W-:Y:S04]  /*9950*/  STS.U16 [R0+0x4200], R16 ;  /* 0x0042001000007388 */ /* 0x000fe80000000400 */
[----:B------:R-:W-:Y:S04]  /*9960*/  STS.U16 [R0+0x4300], R19 ;  /* 0x0043001300007388 */ /* 0x000fe80000000400 */
[----:B0-----:R-:W2:Y:S04]  /*9970*/  LDL.LU R25, [R1+0x294] ;  /* 0x0002940001197983 */ /* 0x001ea80000300800 */
[----:B------:R0:W-:Y:S04]  /*9980*/  STS.U16 [R0+0x5200], R26 ;  /* 0x0052001a00007388 */ /* 0x0001e80000000400 */
[----:B---3--:R-:W-:Y:S04]  /*9990*/  STS.U16 [R0+0x5300], R18 ;  /* 0x0053001200007388 */ /* 0x008fe80000000400 */
[----:B------:R-:W-:Y:S04]  /*99a0*/  STS.U16 [R0+0x6200], R20 ;  /* 0x0062001400007388 */ /* 0x000fe80000000400 */
[----:B0-----:R-:W3:Y:S04]  /*99b0*/  LDL.LU R26, [R1+0x260] ;  /* 0x00026000011a7983 */ /* 0x001ee80000300800 */
[----:B------:R0:W-:Y:S04]  /*99c0*/  STS.U16 [R0+0x6300], R27 ;  /* 0x0063001b00007388 */ /* 0x0001e80000000400 */
[----:B0-----:R-:W4:Y:S04]  /*99d0*/  LDL.LU R27, [R1+0x25c] ;  /* 0x00025c00011b7983 */ /* 0x001f280000300800 */
[----:B------:R-:W0:Y:S01]  /*99e0*/  S2R R19, SR_TID.X ;  /* 0x0000000000137919 */ /* 0x000e220000002100 */
[----:B------:R-:W-:Y:S01]  /*99f0*/  PRMT R17, RZ, 0x7610, R17 ;  /* 0x00007610ff117816 */ /* 0x000fe20000000011 */
[----:B------:R-:W-:-:S05]  /*9a00*/  @!P1 IMAD.MOV.U32 R10, RZ, RZ, R9 ;  /* 0x000000ffff0a9224 */ /* 0x000fca00078e0009 */
[----:B------:R1:W4:Y:S04]  /*9a10*/  @!P1 LDG.E.U16 R17, [R10.64] ;  /* 0x000000060a119981 */ /* 0x000328000c1e1500 */
[----:B-1----:R-:W4:Y:S04]  /*9a20*/  LDL.LU R11, [R1+0x224] ;  /* 0x00022400010b7983 */ /* 0x002f280000300800 */
[----:B------:R-:W4:Y:S01]  /*9a30*/  LDL.LU R13, [R1+0x220] ;  /* 0x00022000010d7983 */ /* 0x000f220000300800 */
[----:B0-----:R-:W-:-:S03]  /*9a40*/  LOP3.LUT R2, R19, 0x7f, RZ, 0xc0, !PT ;  /* 0x0000007f13027812 */ /* 0x001fc600078ec0ff */
[----:B------:R-:W4:Y:S04]  /*9a50*/  LDL.LU R9, [R1+0xdc] ;  /* 0x0000dc0001097983 */ /* 0x000f280000300800 */
[----:B------:R-:W4:Y:S01]  /*9a60*/  LDL.LU R8, [R1+0xd8] ;  /* 0x0000d80001087983 */ /* 0x000f220000300800 */
[----:B------:R-:W-:-:S03]  /*9a70*/  IMAD.SHL.U32 R3, R2, 0x2, RZ ;  /* 0x0000000202037824 */ /* 0x000fc600078e00ff */
[----:B------:R-:W4:Y:S04]  /*9a80*/  LDL.LU R7, [R1+0x9c] ;  /* 0x00009c0001077983 */ /* 0x000f280000300800 */
[----:B------:R-:W4:Y:S01]  /*9a90*/  LDL.LU R6, [R1+0x98] ;  /* 0x0000980001067983 */ /* 0x000f220000300800 */
[----:B------:R-:W-:-:S03]  /*9aa0*/  LOP3.LUT R3, R3, 0x20, RZ, 0x3c, !PT ;  /* 0x0000002003037812 */ /* 0x000fc600078e3cff */
[----:B------:R-:W4:Y:S04]  /*9ab0*/  LDL.LU R5, [R1+0x5c] ;  /* 0x00005c0001057983 */ /* 0x000f280000300800 */
[----:B------:R-:W4:Y:S04]  /*9ac0*/  LDL.LU R4, [R1+0x58] ;  /* 0x0000580001047983 */ /* 0x000f280000300800 */
[----:B------:R-:W4:Y:S04]  /*9ad0*/  LDL.LU R18, [R1+0xc] ;  /* 0x00000c0001127983 */ /* 0x000f280000300800 */
[----:B------:R-:W4:Y:S04]  /*9ae0*/  LDL.LU R19, [R1+0x8] ;  /* 0x0000080001137983 */ /* 0x000f280000300800 */
[----:B------:R0:W-:Y:S04]  /*9af0*/  STS.U16 [R0+0x7200], R21 ;  /* 0x0072001500007388 */ /* 0x0001e80000000400 */
[----:B------:R-:W4:Y:S04]  /*9b00*/  LDL.LU R20, [R1+0x2cc] ;  /* 0x0002cc0001147983 */ /* 0x000f280000300800 */
[----:B------:R1:W-:Y:S04]  /*9b10*/  STS.U16 [R0+0x7300], R22 ;  /* 0x0073001600007388 */ /* 0x0003e80000000400 */
[----:B0-----:R-:W4:Y:S04]  /*9b20*/  LDL.LU R21, [R1+0x2c8] ;  /* 0x0002c80001157983 */ /* 0x001f280000300800 */
[----:B------:R-:W4:Y:S04]  /*9b30*/  LDL.LU R12, [R1+0x290] ;  /* 0x00029000010c7983 */ /* 0x000f280000300800 */
[----:B------:R-:W-:Y:S04]  /*9b40*/  STS.U16 [R3+0x400], R29 ;  /* 0x0004001d03007388 */ /* 0x000fe80000000400 */
[----:B------:R-:W4:Y:S04]  /*9b50*/  LDL.LU R14, [R1+0x28c] ;  /* 0x00028c00010e7983 */ /* 0x000f280000300800 */
[----:B------:R-:W-:Y:S04]  /*9b60*/  STS.U16 [R3+0x500], R23 ;  /* 0x0005001703007388 */ /* 0x000fe80000000400 */
[----:B------:R-:W4:Y:S04]  /*9b70*/  LDL.LU R16, [R1+0x254] ;  /* 0x0002540001107983 */ /* 0x000f280000300800 */
[----:B------:R0:W-:Y:S04]  /*9b80*/  STS.U16 [R3+0x1400], R24 ;  /* 0x0014001803007388 */ /* 0x0001e80000000400 */
[----:B-1----:R-:W4:Y:S04]  /*9b90*/  LDL.LU R0, [R1+0x250] ;  /* 0x0002500001007983 */ /* 0x002f280000300800 */
[----:B0-----:R-:W4:Y:S04]  /*9ba0*/  LDL.LU R24, [R1+0x21c] ;  /* 0x00021c0001187983 */ /* 0x001f280000300800 */
[----:B------:R-:W4:Y:S04]  /*9bb0*/  LDL.LU R22, [R1+0x218] ;  /* 0x0002180001167983 */ /* 0x000f280000300800 */
[----:B------:R-:W4:Y:S04]  /*9bc0*/  LDL.LU R29, [R1+0xd4] ;  /* 0x0000d400011d7983 */ /* 0x000f280000300800 */
[----:B------:R-:W4:Y:S04]  /*9bd0*/  LDL.LU R23, [R1+0xd0] ;  /* 0x0000d00001177983 */ /* 0x000f280000300800 */
[----:B--2---:R0:W-:Y:S04]  /*9be0*/  STS.U16 [R3+0x1500], R25 ;  /* 0x0015001903007388 */ /* 0x0041e80000000400 */
[----:B0-----:R-:W2:Y:S04]  /*9bf0*/  LDL.LU R25, [R1+0x94] ;  /* 0x0000940001197983 */ /* 0x001ea80000300800 */
[----:B---3--:R0:W-:Y:S04]  /*9c00*/  STS.U16 [R3+0x2400], R26 ;  /* 0x0024001a03007388 */ /* 0x0081e80000000400 */
[----:B0-----:R-:W3:Y:S04]  /*9c10*/  LDL.LU R26, [R1+0x90] ;  /* 0x00009000011a7983 */ /* 0x001ee80000300800 */
[----:B----4-:R0:W-:Y:S04]  /*9c20*/  STS.U16 [R3+0x2500], R27 ;  /* 0x0025001b03007388 */ /* 0x0101e80000000400 */
[----:B0-----:R-:W4:Y:S01]  /*9c30*/  LDL.LU R27, [R1+0x54] ;  /* 0x00005400011b7983 */ /* 0x001f220000300800 */
[----:B------:R-:W-:-:S05]  /*9c40*/  IMAD.SHL.U32 R2, R2, 0x2, RZ ;  /* 0x0000000202027824 */ /* 0x000fca00078e00ff */
[----:B------:R-:W-:Y:S01]  /*9c50*/  LOP3.LUT R2, R2, 0x30, RZ, 0x3c, !PT ;  /* 0x0000003002027812 */ /* 0x000fe200078e3cff */
[----:B------:R-:W-:Y:S04]  /*9c60*/  STS.U16 [R3+0x3400], R11 ;  /* 0x0034000b03007388 */ /* 0x000fe80000000400 */
[----:B------:R-:W-:Y:S04]  /*9c70*/  STS.U16 [R3+0x3500], R13 ;  /* 0x0035000d03007388 */ /* 0x000fe80000000400 */
[----:B------:R-:W-:Y:S04]  /*9c80*/  STS.U16 [R3+0x4400], R9 ;  /* 0x0044000903007388 */ /* 0x000fe80000000400 */
[----:B------:R-:W-:Y:S04]  /*9c90*/  STS.U16 [R3+0x4500], R8 ;  /* 0x0045000803007388 */ /* 0x000fe80000000400 */
[----:B------:R-:W-:Y:S04]  /*9ca0*/  STS.U16 [R3+0x5400], R7 ;  /* 0x0054000703007388 */ /* 0x000fe80000000400 */
[----:B------:R-:W-:Y:S04]  /*9cb0*/  STS.U16 [R3+0x5500], R6 ;  /* 0x0055000603007388 */ /* 0x000fe80000000400 */
[----:B------:R-:W-:Y:S04]  /*9cc0*/  STS.U16 [R3+0x6400], R5 ;  /* 0x0064000503007388 */ /* 0x000fe80000000400 */
[----:B------:R-:W-:Y:S04]  /*9cd0*/  STS.U16 [R3+0x6500], R4 ;  /* 0x0065000403007388 */ /* 0x000fe80000000400 */
[----:B------:R0:W-:Y:S04]  /*9ce0*/  STS.U16 [R3+0x7400], R18 ;  /* 0x0074001203007388 */ /* 0x0001e80000000400 */
[----:B------:R1:W-:Y:S04]  /*9cf0*/  STS.U16 [R3+0x7500], R19 ;  /* 0x0075001303007388 */ /* 0x0003e80000000400 */
[----:B0-----:R-:W4:Y:S04]  /*9d00*/  LDL.LU R18, [R1+0x50] ;  /* 0x0000500001127983 */ /* 0x001f280000300800 */
[----:B------:R0:W-:Y:S04]  /*9d10*/  STS.U16 [R2+0x600], R20 ;  /* 0x0006001402007388 */ /* 0x0001e80000000400 */
[----:B-1----:R-:W4:Y:S04]  /*9d20*/  LDL.LU R19, [R1+0x4] ;  /* 0x0000040001137983 */ /* 0x002f280000300800 */
[----:B------:R1:W-:Y:S04]  /*9d30*/  STS.U16 [R2+0x700], R21 ;  /* 0x0007001502007388 */ /* 0x0003e80000000400 */
[----:B------:R-:W-:Y:S04]  /*9d40*/  STS.U16 [R2+0x1600], R12 ;  /* 0x0016000c02007388 */ /* 0x000fe80000000400 */
[----:B0-----:R-:W4:Y:S04]  /*9d50*/  LDL.LU R20, [R1] ;  /* 0x0000000001147983 */ /* 0x001f280000300800 */
[----:B------:R-:W-:Y:S04]  /*9d60*/  STS.U16 [R2+0x1700], R14 ;  /* 0x0017000e02007388 */ /* 0x000fe80000000400 */
[----:B-1----:R-:W4:Y:S04]  /*9d70*/  LDL.LU R21, [R1+0x2c4] ;  /* 0x0002c40001157983 */ /* 0x002f280000300800 */
[----:B------:R-:W-:Y:S04]  /*9d80*/  STS.U16 [R2+0x2600], R16 ;  /* 0x0026001002007388 */ /* 0x000fe80000000400 */
[----:B------:R-:W-:Y:S04]  /*9d90*/  STS.U16 [R2+0x2700], R0 ;  /* 0x0027000002007388 */ /* 0x000fe80000000400 */
[----:B------:R0:W-:Y:S04]  /*9da0*/  STS.U16 [R2+0x3600], R24 ;  /* 0x0036001802007388 */ /* 0x0001e80000000400 */
[----:B0-----:R-:W0:Y:S04]  /*9db0*/  S2R R24, SR_TID.X ;  /* 0x0000000000187919 */ /* 0x001e280000002100 */
[----:B------:R1:W-:Y:S04]  /*9dc0*/  STS.U16 [R2+0x3700], R22 ;  /* 0x0037001602007388 */ /* 0x0003e80000000400 */
[----:B------:R-:W-:Y:S04]  /*9dd0*/  STS.U16 [R2+0x4600], R29 ;  /* 0x0046001d02007388 */ /* 0x000fe80000000400 */
[----:B------:R0:W-:Y:S04]  /*9de0*/  STS.U16 [R2+0x4700], R23 ;  /* 0x0047001702007388 */ /* 0x0001e80000000400 */
[----:B-1----:R-:W4:Y:S04]  /*9df0*/  LDL.LU R22, [R1+0x2c0] ;  /* 0x0002c00001167983 */ /* 0x002f280000300800 */
[----:B------:R-:W4:Y:S01]  /*9e00*/  LDL.LU R13, [R1+0x288] ;  /* 0x00028800010d7983 */ /* 0x000f220000300800 */
[----:B0-----:R-:W-:-:S03]  /*9e10*/  LOP3.LUT R23, R24, 0x7f, RZ, 0xc0, !PT ;  /* 0x0000007f18177812 */ /* 0x001fc600078ec0ff */
[----:B------:R-:W4:Y:S04]  /*9e20*/  LDL.LU R29, [R1+0x284] ;  /* 0x00028400011d7983 */ /* 0x000f280000300800 */
[----:B------:R-:W4:Y:S04]  /*9e30*/  LDL.LU R24, [R1+0x24c] ;  /* 0x00024c0001187983 */ /* 0x000f280000300800 */
[----:B--2---:R0:W-:Y:S04]  /*9e40*/  STS.U16 [R2+0x5600], R25 ;  /* 0x0056001902007388 */ /* 0x0041e80000000400 */
[----:B0-----:R-:W2:Y:S04]  /*9e50*/  LDL.LU R25, [R1+0x248] ;  /* 0x0002480001197983 */ /* 0x001ea80000300800 */
[----:B---3--:R0:W-:Y:S04]  /*9e60*/  STS.U16 [R2+0x5700], R26 ;  /* 0x0057001a02007388 */ /* 0x0081e80000000400 */
[----:B0-----:R-:W3:Y:S04]  /*9e70*/  LDL.LU R26, [R1+0x214] ;  /* 0x00021400011a7983 */ /* 0x001ee80000300800 */
[----:B----4-:R0:W-:Y:S04]  /*9e80*/  STS.U16 [R2+0x6600], R27 ;  /* 0x0066001b02007388 */ /* 0x0101e80000000400 */
[----:B0-----:R-:W4:Y:S04]  /*9e90*/  LDL.LU R27, [R1+0x210] ;  /* 0x00021000011b7983 */ /* 0x001f280000300800 */
[----:B------:R-:W4:Y:S04]  /*9ea0*/  LDL.LU R28, [R1+0xcc] ;  /* 0x0000cc00011c7983 */ /* 0x000f280000300800 */
[----:B------:R-:W4:Y:S04]  /*9eb0*/  LDL.LU R10, [R1+0xc8] ;  /* 0x0000c800010a7983 */ /* 0x000f280000300800 */
[----:B------:R-:W4:Y:S04]  /*9ec0*/  LDL.LU R11, [R1+0x8c] ;  /* 0x00008c00010b7983 */ /* 0x000f280000300800 */
[----:B------:R-:W4:Y:S04]  /*9ed0*/  LDL.LU R9, [R1+0x88] ;  /* 0x0000880001097983 */ /* 0x000f280000300800 */
[----:B------:R-:W4:Y:S01]  /*9ee0*/  LDL.LU R0, [R1+0x4c] ;  /* 0x00004c0001007983 */ /* 0x000f220000300800 */
[----:B------:R-:W-:-:S03]  /*9ef0*/  IMAD.SHL.U32 R7, R23, 0x2, RZ ;  /* 0x0000000217077824 */ /* 0x000fc600078e00ff */
[----:B------:R-:W4:Y:S04]  /*9f00*/  LDL.LU R8, [R1+0x48] ;  /* 0x0000480001087983 */ /* 0x000f280000300800 */
[----:B------:R-:W4:Y:S04]  /*9f10*/  LDL.LU R6, [R1+0x2bc] ;  /* 0x0002bc0001067983 */ /* 0x000f280000300800 */
[----:B------:R-:W4:Y:S01]  /*9f20*/  LDL.LU R5, [R1+0x2b8] ;  /* 0x0002b80001057983 */ /* 0x000f220000300800 */
[----:B------:R-:W-:-:S03]  /*9f30*/  LOP3.LUT R7, R7, 0x40, RZ, 0x3c, !PT ;  /* 0x0000004007077812 */ /* 0x000fc600078e3cff */
[----:B------:R-:W4:Y:S04]  /*9f40*/  LDL.LU R4, [R1+0x280] ;  /* 0x0002800001047983 */ /* 0x000f280000300800 */
[----:B------:R-:W4:Y:S04]  /*9f50*/  LDL.LU R3, [R1+0x27c] ;  /* 0x00027c0001037983 */ /* 0x000f280000300800 */
[----:B------:R-:W-:Y:S04]  /*9f60*/  STS.U16 [R2+0x6700], R18 ;  /* 0x0067001202007388 */ /* 0x000fe80000000400 */
[----:B------:R-:W-:Y:S04]  /*9f70*/  STS.U16 [R2+0x7600], R19 ;  /* 0x0076001302007388 */ /* 0x000fe80000000400 */
[----:B------:R0:W-:Y:S04]  /*9f80*/  STS.U16 [R2+0x7700], R20 ;  /* 0x0077001402007388 */ /* 0x0001e80000000400 */
[----:B0-----:R-:W4:Y:S04]  /*9f90*/  LDL.LU R2, [R1+0x244] ;  /* 0x0002440001027983 */ /* 0x001f280000300800 */
[----:B------:R-:W4:Y:S04]  /*9fa0*/  LDL.LU R12, [R1+0x240] ;  /* 0x00024000010c7983 */ /* 0x000f280000300800 */
[----:B------:R-:W4:Y:S04]  /*9fb0*/  LDL.LU R14, [R1+0x20c] ;  /* 0x00020c00010e7983 */ /* 0x000f280000300800 */
[----:B------:R-:W4:Y:S04]  /*9fc0*/  LDL.LU R16, [R1+0x208] ;  /* 0x0002080001107983 */ /* 0x000f280000300800 */
[----:B------:R-:W4:Y:S04]  /*9fd0*/  LDL.LU R18, [R1+0xc4] ;  /* 0x0000c40001127983 */ /* 0x000f280000300800 */
[----:B------:R-:W4:Y:S04]  /*9fe0*/  LDL.LU R19, [R1+0xc0] ;  /* 0x0000c00001137983 */ /* 0x000f280000300800 */
[----:B------:R0:W-:Y:S04]  /*9ff0*/  STS.U16 [R7+0x800], R21 ;  /* 0x0008001507007388 */ /* 0x0001e80000000400 */
[----:B------:R-:W4:Y:S04]  /*a000*/  LDL.LU R20, [R1+0x84] ;  /* 0x0000840001147983 */ /* 0x000f280000300800 */
[----:B0-----:R-:W4:Y:S04]  /*a010*/  LDL.LU R21, [R1+0x80] ;  /* 0x0000800001157983 */ /* 0x001f280000300800 */
[----:B------:R0:W-:Y:S04]  /*a020*/  STS.U16 [R7+0x900], R22 ;  /* 0x0009001607007388 */ /* 0x0001e80000000400 */
[----:B------:R1:W-:Y:S04]  /*a030*/  STS.U16 [R7+0x1800], R13 ;  /* 0x0018000d07007388 */ /* 0x0003e80000000400 */
[----:B------:R1:W-:Y:S04]  /*a040*/  STS.U16 [R7+0x1900], R29 ;  /* 0x0019001d07007388 */ /* 0x0003e80000000400 */
[----:B0-----:R-:W4:Y:S04]  /*a050*/  LDL.LU R22, [R1+0x44] ;  /* 0x0000440001167983 */ /* 0x001f280000300800 */
[----:B-1----:R-:W4:Y:S04]  /*a060*/  LDL.LU R13, [R1+0xcbc] ;  /* 0x000cbc00010d7983 */ /* 0x002f280000300800 */
[----:B------:R-:W4:Y:S04]  /*a070*/  LDL.LU R29, [R1+0xcb8] ;  /* 0x000cb800011d7983 */ /* 0x000f280000300800 */
[----:B------:R0:W-:Y:S04]  /*a080*/  STS.U16 [R7+0x2800], R24 ;  /* 0x0028001807007388 */ /* 0x0001e80000000400 */
[----:B0-----:R-:W4:Y:S04]  /*a090*/  LDL.LU R24, [R1+0xcb4] ;  /* 0x000cb40001187983 */ /* 0x001f280000300800 */
[----:B--2---:R0:W-:Y:S04]  /*a0a0*/  STS.U16 [R7+0x2900], R25 ;  /* 0x0029001907007388 */ /* 0x0041e80000000400 */
[----:B0-----:R-:W4:Y:S04]  /*a0b0*/  LDL.LU R25, [R1+0xcb0] ;  /* 0x000cb00001197983 */ /* 0x001f280000300800 */
[----:B---3--:R0:W-:Y:S04]  /*a0c0*/  STS.U16 [R7+0x3800], R26 ;  /* 0x0038001a07007388 */ /* 0x0081e80000000400 */
[----:B0-----:R-:W3:Y:S04]  /*a0d0*/  LDL.LU R26, [R1+0xcac] ;  /* 0x000cac00011a7983 */ /* 0x001ee80000300800 */
[----:B----4-:R0:W-:Y:S04]  /*a0e0*/  STS.U16 [R7+0x3900], R27 ;  /* 0x0039001b07007388 */ /* 0x0101e80000000400 */
[----:B0-----:R-:W4:Y:S04]  /*a0f0*/  LDL.LU R27, [R1+0xca8] ;  /* 0x000ca800011b7983 */ /* 0x001f280000300800 */
[----:B------:R-:W-:Y:S04]  /*a100*/  STS.U16 [R7+0x4800], R28 ;  /* 0x0048001c07007388 */ /* 0x000fe80000000400 */
[----:B------:R-:W-:Y:S04]  /*a110*/  STS.U16 [R7+0x4900], R10 ;  /* 0x0049000a07007388 */ /* 0x000fe80000000400 */
[----:B------:R-:W-:Y:S04]  /*a120*/  STS.U16 [R7+0x5800], R11 ;  /* 0x0058000b07007388 */ /* 0x000fe80000000400 */
[----:B------:R-:W-:Y:S04]  /*a130*/  STS.U16 [R7+0x5900], R9 ;  /* 0x0059000907007388 */ /* 0x000fe80000000400 */
[----:B------:R0:W-:Y:S02]  /*a140*/  STS.U16 [R7+0x6800], R0 ;  /* 0x0068000007007388 */ /* 0x0001e40000000400 */
[----:B0-----:R-:W-:-:S02]  /*a150*/  IMAD.SHL.U32 R0, R23, 0x2, RZ ;  /* 0x0000000217007824 */ /* 0x001fc400078e00ff */
[----:B------:R-:W4:Y:S03]  /*a160*/  LDL.LU R23, [R1+0x40] ;  /* 0x0000400001177983 */ /* 0x000f260000300800 */
[----:B------:R-:W-:Y:S01]  /*a170*/  LOP3.LUT R0, R0, 0x50, RZ, 0x3c, !PT ;  /* 0x0000005000007812 */ /* 0x000fe200078e3cff */
[----:B------:R0:W-:Y:S04]  /*a180*/  STS.U16 [R7+0x6900], R8 ;  /* 0x0069000807007388 */ /* 0x0001e80000000400 */
[----:B------:R-:W4:Y:S04]  /*a190*/  LDL.LU R10, [R1+0x2b4] ;  /* 0x0002b400010a7983 */ /* 0x000f280000300800 */
[----:B------:R-:W4:Y:S04]  /*a1a0*/  LDL.LU R9, [R1+0x2b0] ;  /* 0x0002b00001097983 */ /* 0x000f280000300800 */
[----:B0-----:R-:W4:Y:S04]  /*a1b0*/  LDL.LU R8, [R1+0x278] ;  /* 0x0002780001087983 */ /* 0x001f280000300800 */
[----:B----4-:R-:W-:Y:S04]  /*a1c0*/  STS.U16 [R7+0x7800], R27 ;  /* 0x0078001b07007388 */ /* 0x010fe80000000400 */
[----:B---3--:R0:W-:Y:S04]  /*a1d0*/  STS.U16 [R7+0x7900], R26 ;  /* 0x0079001a07007388 */ /* 0x0081e80000000400 */
[----:B------:R1:W-:Y:S04]  /*a1e0*/  STS.U16 [R0+0xa00], R6 ;  /* 0x000a000600007388 */ /* 0x0003e80000000400 */
[----:B------:R3:W-:Y:S04]  /*a1f0*/  STS.U16 [R0+0xb00], R5 ;  /* 0x000b000500007388 */ /* 0x0007e80000000400 */
[----:B------:R4:W-:Y:S04]  /*a200*/  STS.U16 [R0+0x1a00], R4 ;  /* 0x001a000400007388 */ /* 0x0009e80000000400 */
[----:B------:R1:W-:Y:S04]  /*a210*/  STS.U16 [R0+0x1b00], R3 ;  /* 0x001b000300007388 */ /* 0x0003e80000000400 */
[----:B------:R1:W-:Y:S04]  /*a220*/  STS.U16 [R0+0x2a00], R2 ;  /* 0x002a000200007388 */ /* 0x0003e80000000400 */
[----:B0-----:R-:W2:Y:S04]  /*a230*/  LDL.LU R7, [R1+0x274] ;  /* 0x0002740001077983 */ /* 0x001ea80000300800 */
[----:B------:R0:W-:Y:S04]  /*a240*/  STS.U16 [R0+0x2b00], R12 ;  /* 0x002b000c00007388 */ /* 0x0001e80000000400 */
[----:B-1----:R-:W2:Y:S04]  /*a250*/  LDL.LU R6, [R1+0x23c] ;  /* 0x00023c0001067983 */ /* 0x002ea80000300800 */
[----:B------:R1:W-:Y:S04]  /*a260*/  STS.U16 [R0+0x3a00], R14 ;  /* 0x003a000e00007388 */ /* 0x0003e80000000400 */
[----:B---3--:R-:W3:Y:S04]  /*a270*/  LDL.LU R5, [R1+0x238] ;  /* 0x0002380001057983 */ /* 0x008ee80000300800 */
[----:B------:R0:W-:Y:S04]  /*a280*/  STS.U16 [R0+0x3b00], R16 ;  /* 0x003b001000007388 */ /* 0x0001e80000000400 */
[----:B----4-:R-:W4:Y:S04]  /*a290*/  LDL.LU R4, [R1+0x204] ;  /* 0x0002040001047983 */ /* 0x010f280000300800 */
[----:B------:R-:W-:Y:S04]  /*a2a0*/  STS.U16 [R0+0x4a00], R18 ;  /* 0x004a001200007388 */ /* 0x000fe80000000400 */
[----:B------:R-:W4:Y:S04]  /*a2b0*/  LDL.LU R3, [R1+0x200] ;  /* 0x0002000001037983 */ /* 0x000f280000300800 */
[----:B------:R-:W-:Y:S04]  /*a2c0*/  STS.U16 [R0+0x4b00], R19 ;  /* 0x004b001300007388 */ /* 0x000fe80000000400 */
[----:B------:R-:W4:Y:S04]  /*a2d0*/  LDL.LU R2, [R1+0xbc] ;  /* 0x0000bc0001027983 */ /* 0x000f280000300800 */
[----:B------:R-:W-:Y:S04]  /*a2e0*/  STS.U16 [R0+0x5a00], R20 ;  /* 0x005a001400007388 */ /* 0x000fe80000000400 */
[----:B0-----:R-:W4:Y:S04]  /*a2f0*/  LDL.LU R12, [R1+0xb8] ;  /* 0x0000b800010c7983 */ /* 0x001f280000300800 */
[----:B------:R-:W-:Y:S04]  /*a300*/  STS.U16 [R0+0x5b00], R21 ;  /* 0x005b001500007388 */ /* 0x000fe80000000400 */
[----:B-1----:R-:W4:Y:S04]  /*a310*/  LDL.LU R14, [R1+0x7c] ;  /* 0x00007c00010e7983 */ /* 0x002f280000300800 */
[----:B------:R0:W-:Y:S04]  /*a320*/  STS.U16 [R0+0x6a00], R22 ;  /* 0x006a001600007388 */ /* 0x0001e80000000400 */
[----:B------:R-:W4:Y:S04]  /*a330*/  LDL.LU R16, [R1+0x78] ;  /* 0x0000780001107983 */ /* 0x000f280000300800 */
[----:B------:R1:W-:Y:S04]  /*a340*/  STS.U16 [R0+0x6b00], R23 ;  /* 0x006b001700007388 */ /* 0x0003e80000000400 */
[----:B0-----:R-:W4:Y:S04]  /*a350*/  LDL.LU R22, [R1+0x2c] ;  /* 0x00002c0001167983 */ /* 0x001f280000300800 */
[----:B-1----:R-:W4:Y:S04]  /*a360*/  LDL.LU R23, [R1+0x28] ;  /* 0x0000280001177983 */ /* 0x002f280000300800 */
[----:B------:R-:W-:Y:S04]  /*a370*/  STS.U16 [R0+0x7a00], R25 ;  /* 0x007a001900007388 */ /* 0x000fe80000000400 */
[----:B------:R0:W-:Y:S04]  /*a380*/  STS.U16 [R0+0x7b00], R24 ;  /* 0x007b001800007388 */ /* 0x0001e80000000400 */
[----:B------:R-:W4:Y:S04]  /*a390*/  LDL.LU R19, [R1+0x2ac] ;  /* 0x0002ac0001137983 */ /* 0x000f280000300800 */
[----:B------:R-:W4:Y:S01]  /*a3a0*/  LDL.LU R20, [R1+0x2a4] ;  /* 0x0002a40001147983 */ /* 0x000f220000300800 */
[----:B0-----:R-:W-:-:S03]  /*a3b0*/  LOP3.LUT R24, R29, 0x7f, RZ, 0xc0, !PT ;  /* 0x0000007f1d187812 */ /* 0x001fc600078ec0ff */
[----:B------:R-:W4:Y:S02]  /*a3c0*/  LDL.LU R21, [R1+0x270] ;  /* 0x0002700001157983 */ /* 0x000f240000300800 */
[----:B------:R-:W-:Y:S02]  /*a3d0*/  IMAD.SHL.U32 R18, R24, 0x2, RZ ;  /* 0x0000000218127824 */ /* 0x000fe400078e00ff */
        /* <DEDUP_REMOVED lines=11> */
[----:B------:R0:W-:Y:S04]  /*a490*/  STS.U16 [R18+0x1c00], R8 ;  /* 0x001c000812007388 */ /* 0x0001e80000000400 */
[----:B-1----:R-:W4:Y:S04]  /*a4a0*/  LDL.LU R9, [R1+0xca4] ;  /* 0x000ca40001097983 */ /* 0x002f280000300800 */
[----:B0-----:R-:W4:Y:S04]  /*a4b0*/  LDL.LU R8, [R1+0xca0] ;  /* 0x000ca00001087983 */ /* 0x001f280000300800 */
[----:B--2---:R0:W-:Y:S04]  /*a4c0*/  STS.U16 [R18+0x1d00], R7 ;  /* 0x001d000712007388 */ /* 0x0041e80000000400 */
[----:B------:R1:W-:Y:S04]  /*a4d0*/  STS.U16 [R18+0x2c00], R6 ;  /* 0x002c000612007388 */ /* 0x0003e80000000400 */
[----:B0-----:R-:W2:Y:S04]  /*a4e0*/  LDL.LU R7, [R1+0xc9c] ;  /* 0x000c9c0001077983 */ /* 0x001ea80000300800 */
[----:B---3--:R0:W-:Y:S04]  /*a4f0*/  STS.U16 [R18+0x2d00], R5 ;  /* 0x002d000512007388 */ /* 0x0081e80000000400 */
[----:B-1----:R-:W3:Y:S04]  /*a500*/  LDL.LU R6, [R1+0xc98] ;  /* 0x000c980001067983 */ /* 0x002ee80000300800 */
[----:B----4-:R1:W-:Y:S04]  /*a510*/  STS.U16 [R18+0x3c00], R4 ;  /* 0x003c000412007388 */ /* 0x0103e80000000400 */
[----:B0-----:R-:W4:Y:S04]  /*a520*/  LDL.LU R5, [R1+0xc94] ;  /* 0x000c940001057983 */ /* 0x001f280000300800 */
[----:B------:R0:W-:Y:S04]  /*a530*/  STS.U16 [R18+0x3d00], R3 ;  /* 0x003d000312007388 */ /* 0x0001e80000000400 */
[----:B-1----:R-:W2:Y:S04]  /*a540*/  LDL.LU R4, [R1+0xc90] ;  /* 0x000c900001047983 */ /* 0x002ea80000300800 */
[----:B------:R1:W-:Y:S04]  /*a550*/  STS.U16 [R18+0x4c00], R2 ;  /* 0x004c000212007388 */ /* 0x0003e80000000400 */
[----:B0-----:R-:W2:Y:S04]  /*a560*/  LDL.LU R3, [R1+0xc8c] ;  /* 0x000c8c0001037983 */ /* 0x001ea80000300800 */
        /* <DEDUP_REMOVED lines=10> */
[----:B0-----:R-:W2:Y:S01]  /*a610*/  LDL.LU R23, [R1+0xc74] ;  /* 0x000c740001177983 */ /* 0x001ea20000300800 */
[----:B------:R-:W-:-:S05]  /*a620*/  IMAD.SHL.U32 R24, R24, 0x2, RZ ;  /* 0x0000000218187824 */ /* 0x000fca00078e00ff */
[----:B------:R-:W-:Y:S01]  /*a630*/  LOP3.LUT R24, R24, 0x70, RZ, 0x3c, !PT ;  /* 0x0000007018187812 */ /* 0x000fe200078e3cff */
[----:B--2---:R0:W-:Y:S04]  /*a640*/  STS.U16 [R18+0x7c00], R23 ;  /* 0x007c001712007388 */ /* 0x0041e80000000400 */
[----:B------:R1:W-:Y:S04]  /*a650*/  STS.U16 [R18+0x7d00], R22 ;  /* 0x007d001612007388 */ /* 0x0003e80000000400 */
[----:B0-----:R-:W2:Y:S04]  /*a660*/  LDL.LU R23, [R1+0x1fc] ;  /* 0x0001fc0001177983 */ /* 0x001ea80000300800 */
[----:B-1----:R-:W2:Y:S04]  /*a670*/  LDL.LU R18, [R1+0xc70] ;  /* 0x000c700001127983 */ /* 0x002ea80000300800 */
[----:B------:R-:W2:Y:S04]  /*a680*/  LDL.LU R22, [R1+0x230] ;  /* 0x0002300001167983 */ /* 0x000ea80000300800 */
[----:B------:R0:W-:Y:S04]  /*a690*/  STS.U16 [R24+0xe00], R19 ;  /* 0x000e001318007388 */ /* 0x0001e80000000400 */
[----:B------:R1:W-:Y:S04]  /*a6a0*/  STS.U16 [R24+0xf00], R20 ;  /* 0x000f001418007388 */ /* 0x0003e80000000400 */
[----:B------:R3:W-:Y:S04]  /*a6b0*/  STS.U16 [R24+0x1e00], R21 ;  /* 0x001e001518007388 */ /* 0x0007e80000000400 */
[----:B0-----:R-:W4:Y:S04]  /*a6c0*/  LDL.LU R19, [R1+0xc6c] ;  /* 0x000c6c0001137983 */ /* 0x001f280000300800 */
[----:B-1----:R-:W4:Y:S04]  /*a6d0*/  LDL.LU R20, [R1+0xc68] ;  /* 0x000c680001147983 */ /* 0x002f280000300800 */
[----:B---3--:R-:W3:Y:S04]  /*a6e0*/  LDL.LU R21, [R1+0xc64] ;  /* 0x000c640001157983 */ /* 0x008ee80000300800 */
[----:B------:R0:W-:Y:S04]  /*a6f0*/  STS.U16 [R24+0x1f00], R0 ;  /* 0x001f000018007388 */ /* 0x0001e80000000400 */
[----:B------:R1:W-:Y:S04]  /*a700*/  STS.U16 [R24+0x2e00], R29 ;  /* 0x002e001d18007388 */ /* 0x0003e80000000400 */
[----:B0-----:R-:W3:Y:S04]  /*a710*/  LDL.LU R0, [R1+0xc60] ;  /* 0x000c600001007983 */ /* 0x001ee80000300800 */
[----:B-1----:R-:W3:Y:S04]  /*a720*/  LDL.LU R29, [R1+0xc5c] ;  /* 0x000c5c00011d7983 */ /* 0x002ee80000300800 */
[----:B--2---:R-:W-:Y:S04]  /*a730*/  STS.U16 [R24+0x2f00], R22 ;  /* 0x002f001618007388 */ /* 0x004fe80000000400 */
[----:B------:R-:W-:Y:S04]  /*a740*/  STS.U16 [R24+0x3e00], R23 ;  /* 0x003e001718007388 */ /* 0x000fe80000000400 */
[----:B------:R-:W-:Y:S04]  /*a750*/  STS.U16 [R24+0x3f00], R25 ;  /* 0x003f001918007388 */ /* 0x000fe80000000400 */
[----:B------:R-:W-:Y:S04]  /*a760*/  STS.U16 [R24+0x4e00], R26 ;  /* 0x004e001a18007388 */ /* 0x000fe80000000400 */
[----:B------:R-:W-:Y:S04]  /*a770*/  STS.U16 [R24+0x4f00], R11 ;  /* 0x004f000b18007388 */ /* 0x000fe80000000400 */
[----:B------:R-:W-:Y:S04]  /*a780*/  STS.U16 [R24+0x5e00], R27 ;  /* 0x005e001b18007388 */ /* 0x000fe80000000400 */
[----:B------:R-:W-:Y:S04]  /*a790*/  STS.U16 [R24+0x5f00], R28 ;  /* 0x005f001c18007388 */ /* 0x000fe80000000400 */
[----:B------:R-:W-:Y:S04]  /*a7a0*/  STS.U16 [R24+0x6e00], R10 ;  /* 0x006e000a18007388 */ /* 0x000fe80000000400 */
[----:B---3--:R0:W-:Y:S04]  /*a7b0*/  STS.U16 [R24+0x6f00], R29 ;  /* 0x006f001d18007388 */ /* 0x0081e80000000400 */
[----:B0-----:R-:W2:Y:S04]  /*a7c0*/  LDL.LU R29, [R1+0xc58] ;  /* 0x000c5800011d7983 */ /* 0x001ea80000300800 */
[----:B------:R-:W0:Y:S04]  /*a7d0*/  S2R R11, SR_TID.X ;  /* 0x00000000000b7919 */ /* 0x000e280000002100 */
[----:B------:R-:W-:Y:S04]  /*a7e0*/  STS.U16 [R24+0x7e00], R21 ;  /* 0x007e001518007388 */ /* 0x000fe80000000400 */
[----:B----4-:R1:W-:Y:S01]  /*a7f0*/  STS.U16 [R24+0x7f00], R20 ;  /* 0x007f001418007388 */ /* 0x0103e20000000400 */
[----:B0-----:R-:W-:-:S02]  /*a800*/  LOP3.LUT R28, R11, 0x3f, RZ, 0xc0, !PT ;  /* 0x0000003f0b1c7812 */ /* 0x001fc400078ec0ff */
[----:B------:R-:W-:-:S03]  /*a810*/  SHF.R.S32.HI R23, RZ, 0x6, R11 ;  /* 0x00000006ff177819 */ /* 0x000fc6000001140b */
[----:B------:R-:W-:Y:S01]  /*a820*/  IMAD.SHL.U32 R10, R28, 0x2, RZ ;  /* 0x000000021c0a7824 */ /* 0x000fe200078e00ff */
[----:B------:R-:W-:-:S04]  /*a830*/  SGXT R23, R23, 0x1 ;  /* 0x000000011717781a */ /* 0x000fc80000000200 */
[----:B------:R-:W-:-:S05]  /*a840*/  LOP3.LUT R10, R10, 0x90, R23, 0x78, !PT ;  /* 0x000000900a0a7812 */ /* 0x000fca00078e7817 */
[----:B------:R-:W-:Y:S04]  /*a850*/  STS.U16 [R10+0x8000], R19 ;  /* 0x008000130a007388 */ /* 0x000fe80000000400 */
[----:B------:R-:W-:Y:S04]  /*a860*/  STS.U16 [R10+0x8400], R12 ;  /* 0x0084000c0a007388 */ /* 0x000fe80000000400 */
[----:B------:R-:W-:Y:S04]  /*a870*/  STS.U16 [R10+0x8800], R5 ;  /* 0x008800050a007388 */ /* 0x000fe80000000400 */
[----:B------:R0:W-:Y:S01]  /*a880*/  STS.U16 [R10+0x8c00], R9 ;  /* 0x008c00090a007388 */ /* 0x0001e20000000400 */
[----:B-1----:R-:W-:Y:S01]  /*a890*/  SHF.R.S32.HI R24, RZ, 0x6, R11 ;  /* 0x00000006ff187819 */ /* 0x002fe2000001140b */
[----:B------:R-:W-:-:S02]  /*a8a0*/  IMAD.SHL.U32 R22, R28, 0x2, RZ ;  /* 0x000000021c167824 */ /* 0x000fc400078e00ff */
[----:B0-----:R-:W0:Y:S01]  /*a8b0*/  S2R R10, SR_TID.X ;  /* 0x00000000000a7919 */ /* 0x001e220000002100 */
[----:B------:R-:W-:-:S04]  /*a8c0*/  SGXT R24, R24, 0x1 ;  /* 0x000000011818781a */ /* 0x000fc80000000200 */
[----:B------:R-:W-:-:S04]  /*a8d0*/  LOP3.LUT R22, R22, 0x90, R24, 0x78, !PT ;  /* 0x0000009016167812 */ /* 0x000fc800078e7818 */
[----:B------:R-:W-:Y:S02]  /*a8e0*/  LOP3.LUT R22, R22, 0x20, RZ, 0x3c, !PT ;  /* 0x0000002016167812 */ /* 0x000fe400078e3cff */
[----:B------:R-:W-:-:S03]  /*a8f0*/  SHF.R.S32.HI R23, RZ, 0x6, R11 ;  /* 0x00000006ff177819 */ /* 0x000fc6000001140b */
[----:B------:R-:W-:Y:S01]  /*a900*/  STS.U16 [R22+0x8100], R18 ;  /* 0x0081001216007388 */ /* 0x000fe20000000400 */
[----:B------:R-:W-:-:S03]  /*a910*/  IMAD.SHL.U32 R11, R0, 0x2, RZ ;  /* 0x00000002000b7824 */ /* 0x000fc600078e00ff */
[----:B------:R-:W-:Y:S01]  /*a920*/  STS.U16 [R22+0x8500], R2 ;  /* 0x0085000216007388 */ /* 0x000fe20000000400 */
[----:B------:R-:W-:-:S03]  /*a930*/  SGXT R23, R23, 0x1 ;  /* 0x000000011717781a */ /* 0x000fc60000000200 */
[----:B------:R-:W-:Y:S04]  /*a940*/  STS.U16 [R22+0x8900], R6 ;  /* 0x0089000616007388 */ /* 0x000fe80000000400 */
[----:B------:R0:W-:Y:S01]  /*a950*/  STS.U16 [R22+0x8d00], R13 ;  /* 0x008d000d16007388 */ /* 0x0001e20000000400 */
[----:B------:R-:W-:Y:S01]  /*a960*/  IMAD.SHL.U32 R0, R0, 0x2, RZ ;  /* 0x0000000200007824 */ /* 0x000fe200078e00ff */
[----:B------:R-:W-:Y:S02]  /*a970*/  LOP3.LUT R11, R11, 0x90, R23, 0x78, !PT ;  /* 0x000000900b0b7812 */ /* 0x000fe400078e7817 */
[----:B0-----:R-:W-:-:S04]  /*a980*/  SHF.R.S32.HI R22, RZ, 0x6, R10 ;  /* 0x00000006ff167819 */ /* 0x001fc8000001140a */
[----:B------:R-:W-:Y:S02]  /*a990*/  SGXT R22, R22, 0x1 ;  /* 0x000000011616781a */ /* 0x000fe40000000200 */
[----:B------:R-:W-:Y:S02]  /*a9a0*/  LOP3.LUT R11, R11, 0x40, RZ, 0x3c, !PT ;  /* 0x000000400b0b7812 */ /* 0x000fe400078e3cff */
[----:B------:R-:W-:-:S03]  /*a9b0*/  LOP3.LUT R0, R0, 0x90, R22, 0x78, !PT ;  /* 0x0000009000007812 */ /* 0x000fc600078e7816 */
[----:B------:R-:W-:Y:S01]  /*a9c0*/  STS.U16 [R11+0x8200], R16 ;  /* 0x008200100b007388 */ /* 0x000fe20000000400 */
[----:B------:R-:W-:-:S03]  /*a9d0*/  LOP3.LUT R0, R0, 0x60, RZ, 0x3c, !PT ;  /* 0x0000006000007812 */ /* 0x000fc600078e3cff */
[----:B------:R-:W-:Y:S04]  /*a9e0*/  STS.U16 [R11+0x8600], R3 ;  /* 0x008600030b007388 */ /* 0x000fe80000000400 */
[----:B------:R-:W-:Y:S04]  /*a9f0*/  STS.U16 [R11+0x8a00], R7 ;  /* 0x008a00070b007388 */ /* 0x000fe80000000400 */
[----:B------:R0:W-:Y:S04]  /*aa00*/  STS.U16 [R11+0x8e00], R15 ;  /* 0x008e000f0b007388 */ /* 0x0001e80000000400 */
[----:B------:R-:W-:Y:S04]  /*aa10*/  STS.U16 [R0+0x8300], R14 ;  /* 0x0083000e00007388 */ /* 0x000fe80000000400 */
[----:B------:R-:W-:Y:S04]  /*aa20*/  STS.U16 [R0+0x8700], R4 ;  /* 0x0087000400007388 */ /* 0x000fe80000000400 */
[----:B------:R-:W-:Y:S04]  /*aa30*/  STS.U16 [R0+0x8b00], R8 ;  /* 0x008b000800007388 */ /* 0x000fe80000000400 */
[----:B------:R-:W-:Y:S04]  /*aa40*/  STS.U16 [R0+0x8f00], R17 ;  /* 0x008f001100007388 */ /* 0x000fe80000000400 */
[----:B------:R-:W-:Y:S01]  /*aa50*/  BAR.SYNC.DEFER_BLOCKING 0x0 ;  /* 0x0000000000007b1d */ /* 0x000fe20000010000 */
[C---:B0-----:R-:W-:Y:S01]  /*aa60*/  IMAD.SHL.U32 R11, R10.reuse, 0x2, RZ ;  /* 0x000000020a0b7824 */ /* 0x041fe200078e00ff */
[----:B------:R-:W-:-:S05]  /*aa70*/  LOP3.LUT R10, R10, 0x7, RZ, 0xc0, !PT ;  /* 0x000000070a0a7812 */ /* 0x000fca00078ec0ff */
[----:B------:R-:W-:-:S05]  /*aa80*/  IMAD R10, R10, 0x90, RZ ;  /* 0x000000900a0a7824 */ /* 0x000fca00078e02ff */
[----:B------:R-:W-:-:S05]  /*aa90*/  LOP3.LUT R10, R10, 0x30, R11, 0x78, !PT ;  /* 0x000000300a0a7812 */ /* 0x000fca00078e780b */
[----:B------:R-:W0:Y:S04]  /*aaa0*/  LDSM.16.M88.4 R12, [R10+0x8000] ;  /* 0x008000000a0c783b */ /* 0x000e280000000200 */
[----:B------:R-:W1:Y:S04]  /*aab0*/  LDSM.16.M88.4 R4, [R10+0x8400] ;  /* 0x008400000a04783b */ /* 0x000e680000000200 */
[----:B0-----:R-:W-:Y:S04]  /*aac0*/  STL.64 [R1+0x10], R12 ;  /* 0x0000100c01007387 */ /* 0x001fe80000100a00 */
[----:B------:R-:W-:Y:S01]  /*aad0*/  STL.64 [R1+0x18], R14 ;  /* 0x0000180e01007387 */ /* 0x000fe20000100a00 */
[----:B-1----:R-:W-:-:S02]  /*aae0*/  IMAD.MOV.U32 R2, RZ, RZ, R4 ;  /* 0x000000ffff027224 */ /* 0x002fc400078e0004 */
[----:B------:R-:W-:Y:S01]  /*aaf0*/  IMAD.MOV.U32 R0, RZ, RZ, R5 ;  /* 0x000000ffff007224 */ /* 0x000fe200078e0005 */
[----:B------:R-:W-:Y:S04]  /*ab00*/  STL.64 [R1+0x50], R4 ;  /* 0x0000500401007387 */ /* 0x000fe80000100a00 */
[----:B------:R-:W-:Y:S04]  /*ab10*/  STL.64 [R1+0x58], R6 ;  /* 0x0000580601007387 */ /* 0x000fe80000100a00 */
[----:B------:R-:W0:Y:S04]  /*ab20*/  LDSM.16.M88.4 R4, [R10+0x8800] ;  /* 0x008800000a04783b */ /* 0x000e280000000200 */
[----:B------:R-:W-:Y:S04]  /*ab30*/  LDSM.16.M88.4 R12, [R10+0x8c00] ;  /* 0x008c00000a0c783b */ /* 0x000fe80000000200 */
[----:B0-----:R-:W-:Y:S01]  /*ab40*/  STL.64 [R1+0x70], R4 ;  /* 0x0000700401007387 */ /* 0x001fe20000100a00 */
[----:B------:R-:W-:-:S02]  /*ab50*/  IMAD.MOV.U32 R8, RZ, RZ, R4 ;  /* 0x000000ffff087224 */ /* 0x000fc400078e0004 */
[----:B------:R-:W-:Y:S01]  /*ab60*/  IMAD.MOV.U32 R3, RZ, RZ, R5 ;  /* 0x000000ffff037224 */ /* 0x000fe200078e0005 */
[----:B------:R-:W-:Y:S04]  /*ab70*/  STL.64 [R1+0x78], R6 ;  /* 0x0000780601007387 */ /* 0x000fe80000100a00 */
[----:B--2---:R-:W0:Y:S04]  /*ab80*/  LDSM.16.MT88.4 R4, [R29+0x80] ;  /* 0x000080001d04783b */ /* 0x004e280000004200 */
[----:B------:R-:W-:Y:S04]  /*ab90*/  LDSM.16.MT88.4 R16, [R29+0x2000] ;  /* 0x002000001d10783b */ /* 0x000fe80000004200 */
[----:B------:R-:W-:Y:S04]  /*aba0*/  LDSM.16.MT88.4 R20, [R29+0x2100] ;  /* 0x002100001d14783b */ /* 0x000fe80000004200 */
[----:B------:R-:W-:Y:S04]  /*abb0*/  LDSM.16.MT88.4 R24, [R29] ;  /* 0x000000001d18783b */ /* 0x000fe80000004200 */
[----:B0-----:R-:W-:Y:S04]  /*abc0*/  STL.64 [R1+0xc28], R6 ;  /* 0x000c280601007387 */ /* 0x001fe80000100a00 */
[----:B------:R-:W-:Y:S04]  /*abd0*/  STL.64 [R1+0x60], R12 ;  /* 0x0000600c01007387 */ /* 0x000fe80000100a00 */
[----:B------:R-:W-:Y:S04]  /*abe0*/  STL.64 [R1+0x68], R14 ;  /* 0x0000680e01007387 */ /* 0x000fe80000100a00 */
[----:B------:R0:W-:Y:S04]  /*abf0*/  STL.64 [R1+0xc20], R4 ;  /* 0x000c200401007387 */ /* 0x0001e80000100a00 */
[----:B------:R-:W-:Y:S01]  /*ac00*/  LDSM.16.MT88.4 R12, [R29+0x180] ;  /* 0x000180001d0c783b */ /* 0x000fe20000004200 */
[----:B0-----:R-:W-:-:S03]  /*ac10*/  IMAD.MOV.U32 R4, RZ, RZ, R8 ;  /* 0x000000ffff047224 */ /* 0x001fc600078e0008 */
[----:B------:R-:W0:Y:S01]  /*ac20*/  LDSM.16.MT88.4 R8, [R29+0x100] ;  /* 0x000100001d08783b */ /* 0x000e220000004200 */
[----:B------:R-:W-:-:S05]  /*ac30*/  IMAD.MOV.U32 R5, RZ, RZ, R3 ;  /* 0x000000ffff057224 */ /* 0x000fca00078e0003 */
[----:B------:R-:W-:Y:S04]  /*ac40*/  STL.64 [R1+0xc30], R4 ;  /* 0x000c300401007387 */ /* 0x000fe80000100a00 */
[----:B0-----:R0:W-:Y:S04]  /*ac50*/  STL.64 [R1+0xbe0], R10 ;  /* 0x000be00a01007387 */ /* 0x0011e80000100a00 */
[----:B------:R1:W-:Y:S04]  /*ac60*/  STL.64 [R1+0xbd8], R8 ;  /* 0x000bd80801007387 */ /* 0x0003e80000100a00 */
[----:B------:R-:W-:Y:S01]  /*ac70*/  STL.64 [R1+0xbb8], R14 ;  /* 0x000bb80e01007387 */ /* 0x000fe20000100a00 */
[----:B0-----:R-:W-:-:S02]  /*ac80*/  IMAD.MOV.U32 R11, RZ, RZ, R16 ;  /* 0x000000ffff0b7224 */ /* 0x001fc400078e0010 */
[----:B------:R-:W-:Y:S02]  /*ac90*/  IMAD.MOV.U32 R10, RZ, RZ, R17 ;  /* 0x000000ffff0a7224 */ /* 0x000fe400078e0011 */
[----:B-1----:R-:W-:Y:S02]  /*aca0*/  IMAD.MOV.U32 R9, RZ, RZ, R18 ;  /* 0x000000ffff097224 */ /* 0x002fe400078e0012 */
[----:B------:R-:W-:Y:S01]  /*acb0*/  IMAD.MOV.U32 R8, RZ, RZ, R19 ;  /* 0x000000ffff087224 */ /* 0x000fe200078e0013 */
[----:B------:R-:W-:Y:S04]  /*acc0*/  STL.64 [R1+0xbb0], R12 ;  /* 0x000bb00c01007387 */ /* 0x000fe80000100a00 */
[----:B------:R-:W-:Y:S04]  /*acd0*/  STL.64 [R1+0xc40], R10 ;  /* 0x000c400a01007387 */ /* 0x000fe80000100a00 */
[----:B------:R0:W-:Y:S04]  /*ace0*/  STL.64 [R1+0xc38], R8 ;  /* 0x000c380801007387 */ /* 0x0001e80000100a00 */
[----:B------:R-:W1:Y:S04]  /*acf0*/  LDSM.16.MT88.4 R16, [R29+0x2080] ;  /* 0x002080001d10783b */ /* 0x000e680000004200 */
[----:B0-----:R-:W2:Y:S04]  /*ad00*/  LDL.LU.64 R8, [R1+0x1e0] ;  /* 0x0001e00001087983 */ /* 0x001ea80000300a00 */
[----:B------:R-:W2:Y:S04]  /*ad10*/  LDL.LU.64 R10, [R1+0x1e8] ;  /* 0x0001e800010a7983 */ /* 0x000ea80000300a00 */
[----:B------:R-:W3:Y:S04]  /*ad20*/  LDL.LU.64 R4, [R1+0x1b0] ;  /* 0x0001b00001047983 */ /* 0x000ee80000300a00 */
[----:B------:R-:W4:Y:S04]  /*ad30*/  LDL.LU.64 R6, [R1+0x1b8] ;  /* 0x0001b80001067983 */ /* 0x000f280000300a00 */
[----:B----4-:R-:W-:Y:S04]  /*ad40*/  STL.64 [R1+0xc50], R6 ;  /* 0x000c500601007387 */ /* 0x010fe80000100a00 */
[----:B---3--:R0:W-:Y:S04]  /*ad50*/  STL.64 [R1+0xc48], R4 ;  /* 0x000c480401007387 */ /* 0x0081e80000100a00 */
[----:B0-----:R-:W2:Y:S04]  /*ad60*/  LDL.64 R4, [R1+0x10] ;  /* 0x0000100001047983 */ /* 0x001ea80000100a00 */
[----:B------:R-:W3:Y:S04]  /*ad70*/  LDL.LU.64 R12, [R1+0x1a0] ;  /* 0x0001a000010c7983 */ /* 0x000ee80000300a00 */
[----:B------:R-:W3:Y:S04]  /*ad80*/  LDL.LU.64 R14, [R1+0x1a8] ;  /* 0x0001a800010e7983 */ /* 0x000ee80000300a00 */
[----:B-1----:R-:W-:Y:S04]  /*ad90*/  STL.64 [R1+0xb50], R18 ;  /* 0x000b501201007387 */ /* 0x002fe80000100a00 */
[----:B------:R-:W-:Y:S04]  /*ada0*/  STL.64 [R1+0xb48], R16 ;  /* 0x000b481001007387 */ /* 0x000fe80000100a00 */
[----:B------:R-:W-:Y:S04]  /*adb0*/  STL [R1+0xbd0], R29 ;  /* 0x000bd01d01007387 */ /* 0x000fe80000100800 */
[----:B------:R-:W-:Y:S04]  /*adc0*/  STL.64 [R1+0xaf8], R22 ;  /* 0x000af81601007387 */ /* 0x000fe80000100a00 */
[----:B------:R0:W-:Y:S04]  /*add0*/  STL.64 [R1+0xaf0], R20 ;  /* 0x000af01401007387 */ /* 0x0001e80000100a00 */
[----:B0-----:R-:W4:Y:S04]  /*ade0*/  LDL.LU.64 R20, [R1+0x60] ;  /* 0x0000600001147983 */ /* 0x001f280000300a00 */
[----:B------:R-:W3:Y:S04]  /*adf0*/  LDL.LU.64 R22, [R1+0x68] ;  /* 0x0000680001167983 */ /* 0x000ee80000300a00 */
[----:B------:R-:W3:Y:S01]  /*ae00*/  LDL.LU.64 R6, [R1+0xc50] ;  /* 0x000c500001067983 */ /* 0x000ee20000300a00 */
[----:B--2---:R-:W-:Y:S01]  /*ae10*/  HMMA.16816.F32 R8, R24, R4, R8 ;  /* 0x000000041808723c */ /* 0x004fe20000001808 */
[----:B------:R-:W-:-:S02]  /*ae20*/  IMAD.MOV.U32 R29, RZ, RZ, R4 ;  /* 0x000000ffff1d7224 */ /* 0x000fc400078e0004 */
[----:B------:R-:W-:Y:S02]  /*ae30*/  IMAD.MOV.U32 R28, RZ, RZ, R5 ;  /* 0x000000ffff1c7224 */ /* 0x000fe400078e0005 */
[----:B------:R-:W3:Y:S01]  /*ae40*/  LDL.LU.64 R4, [R1+0xc48] ;  /* 0x000c480001047983 */ /* 0x000ee20000300a00 */
[----:B------:R-:W-:Y:S02]  /*ae50*/  IMAD.MOV.U32 R16, RZ, RZ, R2 ;  /* 0x000000ffff107224 */ /* 0x000fe400078e0002 */
[----:B------:R-:W-:Y:S11]  /*ae60*/  IMAD.MOV.U32 R17, RZ, RZ, R0 ;  /* 0x000000ffff117224 */ /* 0x000ff600078e0000 */
[----:B------:R-:W-:Y:S05]  /*ae70*/  @!UPT UIADD3 URZ, URZ, URZ, URZ ;  /* 0x0000003f3f3ff290 */ /* 0x000fea000fffe03f */
[----:B------:R-:W-:Y:S01]  /*ae80*/  IMAD.MOV.U32 R3, RZ, RZ, R9 ;  /* 0x000000ffff037224 */ /* 0x000fe200078e0009 */
[----:B------:R0:W-:Y:S01]  /*ae90*/  STL [R1+0xd0], R8 ;  /* 0x0000d00801007387 */ /* 0x0001e20000100800 */
[----:B------:R-:W-:Y:S02]  /*aea0*/  IMAD.MOV.U32 R2, RZ, RZ, R10 ;  /* 0x000000ffff027224 */ /* 0x000fe400078e000a */
[----:B------:R-:W-:Y:S02]  /*aeb0*/  IMAD.MOV.U32 R0, RZ, RZ, R11 ;  /* 0x000000ffff007224 */ /* 0x000fe400078e000b */
[----:B------:R-:W2:Y:S04]  /*aec0*/  LDL.LU.64 R10, [R1+0xc40] ;  /* 0x000c4000010a7983 */ /* 0x000ea80000300a00 */
[----:B0-----:R-:W2:Y:S04]  /*aed0*/  LDL.LU.64 R8, [R1+0xc38] ;  /* 0x000c380001087983 */ /* 0x001ea80000300a00 */
[----:B------:R-:W-:Y:S01]  /*aee0*/  STL [R1+0xbd4], R3 ;  /* 0x000bd40301007387 */ /* 0x000fe20000100800 */
[C---:B---3--:R-:W-:Y:S03]  /*aef0*/  HMMA.16816.F32 R16, R24.reuse, R16, R4 ;  /* 0x000000101810723c */ /* 0x048fe60000001804 */
[----:B------:R-:W3:Y:S05]  /*af00*/  LDL.LU.64 R4, [R1+0xc30] ;  /* 0x000c300001047983 */ /* 0x000eea0000300a00 */
[----:B---3--:R-:W-:Y:S01]  /*af10*/  HMMA.16816.F32 R12, R24, R4, R12 ;  /* 0x00000004180c723c */ /* 0x008fe2000000180c */
[----:B------:R-:W4:Y:S11]  /*af20*/  LDL.LU.64 R4, [R1+0x190] ;  /* 0x0001900001047983 */ /* 0x000f360000300a00 */
[----:B------:R-:W-:Y:S03]  /*af30*/  @!UPT UIADD3 URZ, URZ, URZ, URZ ;  /* 0x0000003f3f3ff290 */ /* 0x000fe6000fffe03f */
[----:B------:R-:W-:Y:S04]  /*af40*/  STL.64 [R1+0xc0], R16 ;  /* 0x0000c01001007387 */ /* 0x000fe80000100a00 */
[----:B------:R-:W-:Y:S04]  /*af50*/  STL.64 [R1+0xc8], R18 ;  /* 0x0000c81201007387 */ /* 0x000fe80000100a00 */
[----:B------:R-:W4:Y:S04]  /*af60*/  LDL.LU.64 R6, [R1+0x198] ;  /* 0x0001980001067983 */ /* 0x000f280000300a00 */
[----:B------:R0:W-:Y:S04]  /*af70*/  STL.64 [R1+0xb0], R12 ;  /* 0x0000b00c01007387 */ /* 0x0001e80000100a00 */
[----:B------:R1:W-:Y:S04]  /*af80*/  STL.64 [R1+0xb8], R14 ;  /* 0x0000b80e01007387 */ /* 0x0003e80000100a00 */
[----:B0-----:R-:W3:Y:S04]  /*af90*/  LDL.LU.64 R12, [R1+0x160] ;  /* 0x00016000010c7983 */ /* 0x001ee80000300a00 */
[----:B-1----:R-:W2:Y:S04]  /*afa0*/  LDL.LU.64 R14, [R1+0x168] ;  /* 0x00016800010e7983 */ /* 0x002ea80000300a00 */
[----:B--2---:R-:W-:Y:S04]  /*afb0*/  STL.64 [R1+0xc00], R14 ;  /* 0x000c000e01007387 */ /* 0x004fe80000100a00 */
[----:B---3--:R0:W-:Y:S04]  /*afc0*/  STL.64 [R1+0xbf8], R12 ;  /* 0x000bf80c01007387 */ /* 0x0081e80000100a00 */
[----:B0-----:R-:W2:Y:S04]  /*afd0*/  LDL.LU.64 R12, [R1+0x170] ;  /* 0x00017000010c7983 */ /* 0x001ea80000300a00 */
[----:B------:R-:W3:Y:S01]  /*afe0*/  LDL.LU.64 R14, [R1+0x178] ;  /* 0x00017800010e7983 */ /* 0x000ee20000300a00 */
[----:B------:R-:W-:-:S02]  /*aff0*/  IMAD.MOV.U32 R18, RZ, RZ, R9 ;  /* 0x000000ffff127224 */ /* 0x000fc400078e0009 */
[----:B------:R-:W-:Y:S02]  /*b000*/  IMAD.MOV.U32 R19, RZ, RZ, R8 ;  /* 0x000000ffff137224 */ /* 0x000fe400078e0008 */
[----:B------:R-:W-:Y:S02]  /*b010*/  IMAD.MOV.U32 R16, RZ, RZ, R11 ;  /* 0x000000ffff107224 */ /* 0x000fe400078e000b */
[----:B------:R-:W-:Y:S01]  /*b020*/  IMAD.MOV.U32 R17, RZ, RZ, R10 ;  /* 0x000000ffff117224 */ /* 0x000fe200078e000a */
[----:B---3--:R-:W-:Y:S04]  /*b030*/  STL.64 [R1+0xc18], R14 ;  /* 0x000c180e01007387 */ /* 0x008fe80000100a00 */
[----:B--2---:R0:W-:Y:S04]  /*b040*/  STL.64 [R1+0xc10], R12 ;  /* 0x000c100c01007387 */ /* 0x0041e80000100a00 */
[----:B0-----:R-:W2:Y:S04]  /*b050*/  LDL.LU.64 R12, [R1+0x180] ;  /* 0x00018000010c7983 */ /* 0x001ea80000300a00 */
[----:B------:R-:W2:Y:S04]  /*b060*/  LDL.LU.64 R14, [R1+0x188] ;  /* 0x00018800010e7983 */ /* 0x000ea80000300a00 */
[----:B------:R-:W3:Y:S04]  /*b070*/  LDL.LU.64 R8, [R1+0x150] ;  /* 0x0001500001087983 */ /* 0x000ee80000300a00 */
[----:B------:R-:W2:Y:S04]  /*b080*/  LDL.LU.64 R10, [R1+0x158] ;  /* 0x00015800010a7983 */ /* 0x000ea80000300a00 */
[----:B--2---:R-:W-:Y:S04]  /*b090*/  STL.64 [R1+0xbf0], R10 ;  /* 0x000bf00a01007387 */ /* 0x004fe80000100a00 */
[----:B---3--:R0:W-:Y:S04]  /*b0a0*/  STL.64 [R1+0xbe8], R8 ;  /* 0x000be80801007387 */ /* 0x0081e80000100a00 */
[----:B0-----:R-:W2:Y:S01]  /*b0b0*/  LDL.LU.64 R8, [R1+0x70] ;  /* 0x0000700001087983 */ /* 0x001ea20000300a00 */
[----:B----4-:R-:W-:Y:S03]  /*b0c0*/  HMMA.16816.F32 R24, R24, R20, R4 ;  /* 0x000000141818723c */ /* 0x010fe60000001804 */
[----:B--2---:R0:W-:Y:S04]  /*b0d0*/  STL.64 [R1+0xc08], R8 ;  /* 0x000c080801007387 */ /* 0x0041e80000100a00 */
[----:B0-----:R-:W2:Y:S04]  /*b0e0*/  LDL.LU.64 R8, [R1+0x50] ;  /* 0x0000500001087983 */ /* 0x001ea80000300a00 */
[----:B------:R-:W-:Y:S04]  /*b0f0*/  STL.64 [R1+0xb80], R18 ;  /* 0x000b801201007387 */ /* 0x000fe80000100a00 */
[----:B------:R0:W-:Y:S04]  /*b100*/  STL.64 [R1+0xb78], R16 ;  /* 0x000b781001007387 */ /* 0x0001e80000100a00 */
[----:B------:R-:W3:Y:S04]  /*b110*/  LDL.LU.64 R6, [R1+0xc28] ;  /* 0x000c280001067983 */ /* 0x000ee80000300a00 */
[----:B------:R-:W3:Y:S01]  /*b120*/  LDL.LU.64 R4, [R1+0xc20] ;  /* 0x000c200001047983 */ /* 0x000ee20000300a00 */
[----:B0-----:R-:W-:-:S02]  /*b130*/  IMAD.MOV.U32 R16, RZ, RZ, R29 ;  /* 0x000000ffff107224 */ /* 0x001fc400078e001d */
[----:B------:R-:W-:Y:S01]  /*b140*/  IMAD.MOV.U32 R17, RZ, RZ, R28 ;  /* 0x000000ffff117224 */ /* 0x000fe200078e001c */
[----:B------:R0:W-:Y:S04]  /*b150*/  STL.64 [R1+0xa0], R24 ;  /* 0x0000a01801007387 */ /* 0x0001e80000100a00 */
[----:B------:R1:W-:Y:S04]  /*b160*/  STL.64 [R1+0xa8], R26 ;  /* 0x0000a81a01007387 */ /* 0x0003e80000100a00 */
[----:B0-----:R-:W4:Y:S04]  /*b170*/  LDL.LU.64 R24, [R1+0x140] ;  /* 0x0001400001187983 */ /* 0x001f280000300a00 */
[----:B-1----:R-:W4:Y:S01]  /*b180*/  LDL.LU.64 R26, [R1+0x148] ;  /* 0x00014800011a7983 */ /* 0x002f220000300a00 */
[----:B---3--:R-:W-:Y:S11]  /*b190*/  HMMA.16816.F32 R12, R4, R16, R12 ;  /* 0x00000010040c723c */ /* 0x008ff6000000180c */
[----:B------:R-:W-:Y:S11]  /*b1a0*/  @!UPT UIADD3 URZ, URZ, URZ, URZ ;  /* 0x0000003f3f3ff290 */ /* 0x000ff6000fffe03f */
[----:B------:R-:W-:Y:S01]  /*b1b0*/  @!UPT UIADD3 URZ, URZ, URZ, URZ ;  /* 0x0000003f3f3ff290 */ /* 0x000fe2000fffe03f */
[----:B------:R-:W-:Y:S04]  /*b1c0*/  STL.64 [R1+0x90], R12 ;  /* 0x0000900c01007387 */ /* 0x000fe80000100a00 */
[----:B------:R0:W-:Y:S04]  /*b1d0*/  STL.64 [R1+0x98], R14 ;  /* 0x0000980e01007387 */ /* 0x0001e80000100a00 */
[----:B0-----:R-:W3:Y:S04]  /*b1e0*/  LDL.LU.64 R14, [R1+0xc18] ;  /* 0x000c1800010e7983 */ /* 0x001ee80000300a00 */
[----:B------:R-:W3:Y:S01]  /*b1f0*/  LDL.LU.64 R12, [R1+0xc10] ;  /* 0x000c1000010c7983 */ /* 0x000ee20000300a00 */
[----:B--2---:R-:W-:-:S02]  /*b200*/  IMAD.MOV.U32 R3, RZ, RZ, R8 ;  /* 0x000000ffff037224 */ /* 0x004fc400078e0008 */
[----:B------:R-:W-:Y:S01]  /*b210*/  IMAD.MOV.U32 R29, RZ, RZ, R9 ;  /* 0x000000ffff1d7224 */ /* 0x000fe200078e0009 */
[----:B---3--:R-:W-:Y:S01]  /*b220*/  HMMA.16816.F32 R12, R4, R8, R12 ;  /* 0x00000008040c723c */ /* 0x008fe2000000180c */
[----:B------:R-:W2:Y:S11]  /*b230*/  LDL.LU.64 R8, [R1+0xc08] ;  /* 0x000c080001087983 */ /* 0x000eb60000300a00 */
[----:B------:R-:W-:Y:S11]  /*b240*/  @!UPT UIADD3 URZ, URZ, URZ, URZ ;  /* 0x0000003f3f3ff290 */ /* 0x000ff6000fffe03f */
[----:B------:R-:W-:Y:S01]  /*b250*/  STL.64 [R1+0x80], R12 ;  /* 0x0000800c01007387 */ /* 0x000fe20000100a00 */
[----:B------:R-:W-:-:S03]  /*b260*/  IMAD.MOV.U32 R28, RZ, RZ, R15 ;  /* 0x000000ffff1c7224 */ /* 0x000fc600078e000f */
[----:B------:R0:W-:Y:S04]  /*b270*/  STL [R1+0x88], R14 ;  /* 0x0000880e01007387 */ /* 0x0001e80000100800 */
[----:B0-----:R-:W2:Y:S04]  /*b280*/  LDL.LU.64 R14, [R1+0xc00] ;  /* 0x000c0000010e7983 */ /* 0x001ea80000300a00 */
[----:B------:R-:W2:Y:S04]  /*b290*/  LDL.LU.64 R12, [R1+0xbf8] ;  /* 0x000bf800010c7983 */ /* 0x000ea80000300a00 */
[----:B------:R-:W-:Y:S01]  /*b2a0*/  STL [R1+0xb70], R28 ;  /* 0x000b701c01007387 */ /* 0x000fe20000100800 */
[----:B--2---:R-:W-:Y:S11]  /*b2b0*/  HMMA.16816.F32 R12, R4, R8, R12 ;  /* 0x00000008040c723c */ /* 0x004ff6000000180c */
[----:B------:R-:W-:Y:S11]  /*b2c0*/  @!UPT UIADD3 URZ, URZ, URZ, URZ ;  /* 0x0000003f3f3ff290 */ /* 0x000ff6000fffe03f */
[----:B------:R-:W-:Y:S01]  /*b2d0*/  @!UPT UIADD3 URZ, URZ, URZ, URZ ;  /* 0x0000003f3f3ff290 */ /* 0x000fe2000fffe03f */
[----:B------:R0:W-:Y:S04]  /*b2e0*/  STL.64 [R1+0x40], R12 ;  /* 0x0000400c01007387 */ /* 0x0001e80000100a00 */
[----:B------:R-:W-:Y:S04]  /*b2f0*/  STL.64 [R1+0x48], R14 ;  /* 0x0000480e01007387 */ /* 0x000fe80000100a00 */
[----:B------:R-:W2:Y:S01]  /*b300*/  LDL.LU.64 R10, [R1+0xbf0] ;  /* 0x000bf000010a7983 */ /* 0x000ea20000300a00 */
[----:B0-----:R-:W-:Y:S02]  /*b310*/  IMAD.MOV.U32 R13, RZ, RZ, R8 ;  /* 0x000000ffff0d7224 */ /* 0x001fe400078e0008 */
[----:B------:R-:W-:-:S02]  /*b320*/  IMAD.MOV.U32 R12, RZ, RZ, R9 ;  /* 0x000000ffff0c7224 */ /* 0x000fc400078e0009 */
[----:B------:R-:W2:Y:S02]  /*b330*/  LDL.LU.64 R8, [R1+0xbe8] ;  /* 0x000be80001087983 */ /* 0x000ea40000300a00 */
[----:B--2---:R-:W-:Y:S02]  /*b340*/  HMMA.16816.F32 R4, R4, R20, R8 ;  /* 0x000000140404723c */ /* 0x004fe40000001808 */
[----:B------:R-:W4:Y:S04]  /*b350*/  LDL.LU.64 R10, [R1+0xbe0] ;  /* 0x000be000010a7983 */ /* 0x000f280000300a00 */
[----:B------:R-:W4:Y:S11]  /*b360*/  LDL.LU.64 R8, [R1+0xbd8] ;  /* 0x000bd80001087983 */ /* 0x000f360000300a00 */
[----:B------:R-:W-:Y:S06]  /*b370*/  @!UPT UIADD3 URZ, URZ, URZ, URZ ;  /* 0x0000003f3f3ff290 */ /* 0x000fec000fffe03f */
[----:B------:R0:W-:Y:S01]  /*b380*/  STL.64 [R1+0x20], R4 ;  /* 0x0000200401007387 */ /* 0x0001e20000100a00 */
[----:B------:R-:W-:-:S03]  /*b390*/  IMAD.MOV.U32 R28, RZ, RZ, R7 ;  /* 0x000000ffff1c7224 */ /* 0x000fc600078e0007 */
[----:B------:R1:W-:Y:S04]  /*b3a0*/  STL [R1+0x28], R6 ;  /* 0x0000280601007387 */ /* 0x0003e80000100800 */
[----:B------:R-:W-:Y:S04]  /*b3b0*/  STL.64 [R1+0xbc8], R22 ;  /* 0x000bc81601007387 */ /* 0x000fe80000100a00 */
[----:B------:R-:W-:Y:S04]  /*b3c0*/  STL.64 [R1+0xbc0], R20 ;  /* 0x000bc01401007387 */ /* 0x000fe80000100a00 */
[----:B------:R-:W-:Y:S04]  /*b3d0*/  STL [R1+0xb74], R28 ;  /* 0x000b741c01007387 */ /* 0x000fe80000100800 */
[----:B0-----:R-:W2:Y:S04]  /*b3e0*/  LDL.LU.64 R4, [R1+0x130] ;  /* 0x0001300001047983 */ /* 0x001ea80000300a00 */
[----:B-1----:R-:W2:Y:S01]  /*b3f0*/  LDL.LU.64 R6, [R1+0x138] ;  /* 0x0001380001067983 */ /* 0x002ea20000300a00 */
[----:B----4-:R-:W-:Y:S11]  /*b400*/  HMMA.16816.F32 R24, R8, R16, R24 ;  /* 0x000000100818723c */ /* 0x010ff60000001818 */
[----:B------:R-:W-:Y:S11]  /*b410*/  @!UPT UIADD3 URZ, URZ, URZ, URZ ;  /* 0x0000003f3f3ff290 */ /* 0x000ff6000fffe03f */
[----:B------:R-:W-:Y:S01]  /*b420*/  @!UPT UIADD3 URZ, URZ, URZ, URZ ;  /* 0x0000003f3f3ff290 */ /* 0x000fe2000fffe03f */
[----:B------:R0:W-:Y:S04]  /*b430*/  STL.64 [R1+0xb08], R26 ;  /* 0x000b081a01007387 */ /* 0x0001e80000100a00 */
[----:B------:R1:W-:Y:S04]  /*b440*/  STL.64 [R1+0xb00], R24 ;  /* 0x000b001801007387 */ /* 0x0003e80000100a00 */
[----:B0-----:R-:W3:Y:S04]  /*b450*/  LDL R26, [R1+0x78] ;  /* 0x00007800011a7983 */ /* 0x001ee80000100800 */
[----:B------:R-:W3:Y:S01]  /*b460*/  LDL R27, [R1+0x7c] ;  /* 0x00007c00011b7983 */ /* 0x000ee20000100800 */
[----:B-1----:R-:W-:-:S02]  /*b470*/  IMAD.MOV.U32 R24, RZ, RZ, R13 ;  /* 0x000000ffff187224 */ /* 0x002fc400078e000d */
[----:B------:R-:W-:Y:S01]  /*b480*/  IMAD.MOV.U32 R25, RZ, RZ, R12 ;  /* 0x000000ffff197224 */ /* 0x000fe200078e000c */
[----:B------:R-:W4:Y:S04]  /*b490*/  LDL.LU.64 R20, [R1+0xf0] ;  /* 0x0000f00001147983 */ /* 0x000f280000300a00 */
[----:B------:R-:W4:Y:S04]  /*b4a0*/  LDL.LU.64 R22, [R1+0xf8] ;  /* 0x0000f80001167983 */ /* 0x000f280000300a00 */
[----:B------:R-:W2:Y:S04]  /*b4b0*/  LDL.LU.64 R12, [R1+0x120] ;  /* 0x00012000010c7983 */ /* 0x000ea80000300a00 */
[----:B------:R-:W2:Y:S04]  /*b4c0*/  LDL.LU.64 R14, [R1+0x128] ;  /* 0x00012800010e7983 */ /* 0x000ea80000300a00 */
[----:B------:R-:W2:Y:S04]  /*b4d0*/  LDL.LU.64 R16, [R1+0xe0] ;  /* 0x0000e00001107983 */ /* 0x000ea80000300a00 */
[----:B------:R-:W2:Y:S01]  /*b4e0*/  LDL.LU.64 R18, [R1+0xe8] ;  /* 0x0000e80001127983 */ /* 0x000ea20000300a00 */
[----:B----4-:R-:W-:Y:S03]  /*b4f0*/  HMMA.16816.F32 R20, R8, R24, R20 ;  /* 0x000000180814723c */ /* 0x010fe60000001814 */
[----:B--2---:R-:W-:Y:S04]  /*b500*/  STL.64 [R1+0xb90], R18 ;  /* 0x000b901201007387 */ /* 0x004fe80000100a00 */
[----:B------:R0:W-:Y:S02]  /*b510*/  STL.64 [R1+0xb88], R16 ;  /* 0x000b881001007387 */ /* 0x0001e40000100a00 */
[----:B0-----:R-:W-:-:S02]  /*b520*/  IMAD.MOV.U32 R16, RZ, RZ, R3 ;  /* 0x000000ffff107224 */ /* 0x001fc400078e0003 */
[----:B------:R-:W-:Y:S01]  /*b530*/  IMAD.MOV.U32 R17, RZ, RZ, R29 ;  /* 0x000000ffff117224 */ /* 0x000fe200078e001d */
[----:B------:R-:W2:Y:S04]  /*b540*/  LDL.LU R3, [R1+0xbd4] ;  /* 0x000bd40001037983 */ /* 0x000ea80000300800 */
[----:B------:R-:W4:Y:S02]  /*b550*/  LDL.LU R29, [R1+0xbd0] ;  /* 0x000bd000011d7983 */ /* 0x000f240000300800 */
[C---:B------:R-:W-:Y:S02]  /*b560*/  HMMA.16816.F32 R4, R8.reuse, R16, R4 ;  /* 0x000000100804723c */ /* 0x040fe40000001804 */
[----:B------:R0:W-:Y:S04]  /*b570*/  STL.64 [R1+0xba8], R16 ;  /* 0x000ba81001007387 */ /* 0x0001e80000100a00 */
[----:B------:R-:W-:Y:S01]  /*b580*/  IMAD.MOV.U32 R28, RZ, RZ, R22 ;  /* 0x000000ffff1c7224 */ /* 0x000fe200078e0016 */
[----:B0-----:R-:W2:Y:S04]  /*b590*/  LDL.LU.64 R16, [R1+0x100] ;  /* 0x0001000001107983 */ /* 0x001ea80000300a00 */
[----:B------:R-:W2:Y:S11]  /*b5a0*/  LDL.LU.64 R18, [R1+0x108] ;  /* 0x0001080001127983 */ /* 0x000eb60000300a00 */
[----:B------:R-:W-:Y:S01]  /*b5b0*/  @!UPT UIADD3 URZ, URZ, URZ, URZ ;  /* 0x0000003f3f3ff290 */ /* 0x000fe2000fffe03f */
[----:B------:R-:W-:Y:S04]  /*b5c0*/  STL.64 [R1+0xae8], R6 ;  /* 0x000ae80601007387 */ /* 0x000fe80000100a00 */
[----:B------:R0:W-:Y:S04]  /*b5d0*/  STL.64 [R1+0xae0], R4 ;  /* 0x000ae00401007387 */ /* 0x0001e80000100a00 */
[----:B0-----:R-:W2:Y:S04]  /*b5e0*/  LDL.LU.64 R4, [R1+0x10] ;  /* 0x0000100001047983 */ /* 0x001ea80000300a00 */
[----:B------:R-:W2:Y:S04]  /*b5f0*/  LDL.LU.64 R6, [R1+0x18] ;  /* 0x0000180001067983 */ /* 0x000ea80000300a00 */
[----:B------:R-:W-:Y:S04]  /*b600*/  STL.64 [R1+0xf0], R20 ;  /* 0x0000f01401007387 */ /* 0x000fe80000100a00 */
[----:B------:R0:W-:Y:S04]  /*b610*/  STL [R1+0xfc], R23 ;  /* 0x0000fc1701007387 */ /* 0x0001e80000100800 */
[----:B0-----:R-:W2:Y:S04]  /*b620*/  LDL.LU.64 R22, [R1+0xbc8] ;  /* 0x000bc80001167983 */ /* 0x001ea80000300a00 */
[----:B------:R-:W2:Y:S04]  /*b630*/  LDL.LU.64 R20, [R1+0xbc0] ;  /* 0x000bc00001147983 */ /* 0x000ea80000300a00 */
[----:B---3--:R-:W-:Y:S04]  /*b640*/  STL.64 [R1+0xba0], R26 ;  /* 0x000ba01a01007387 */ /* 0x008fe80000100a00 */
[----:B------:R0:W-:Y:S04]  /*b650*/  STL.64 [R1+0xb98], R24 ;  /* 0x000b981801007387 */ /* 0x0001e80000100a00 */
[----:B0-----:R-:W3:Y:S04]  /*b660*/  LDL.LU.64 R24, [R1+0x110] ;  /* 0x0001100001187983 */ /* 0x001ee80000300a00 */
[----:B------:R-:W3:Y:S01]  /*b670*/  LDL.LU.64 R26, [R1+0x118] ;  /* 0x00011800011a7983 */ /* 0x000ee20000300a00 */
[----:B--2---:R-:W-:Y:S03]  /*b680*/  HMMA.16816.F32 R8, R8, R20, R12 ;  /* 0x000000140808723c */ /* 0x004fe6000000180c */
[----:B------:R-:W2:Y:S04]  /*b690*/  LDL.LU.64 R14, [R1+0xbb8] ;  /* 0x000bb800010e7983 */ /* 0x000ea80000300a00 */
[----:B------:R-:W2:Y:S11]  /*b6a0*/  LDL.LU.64 R12, [R1+0xbb0] ;  /* 0x000bb000010c7983 */ /* 0x000eb60000300a00 */
[----:B------:R-:W-:Y:S05]  /*b6b0*/  @!UPT UIADD3 URZ, URZ, URZ, URZ ;  /* 0x0000003f3f3ff290 */ /* 0x000fea000fffe03f */
[----:B------:R-:W-:Y:S04]  /*b6c0*/  STL.64 [R1+0xac8], R10 ;  /* 0x000ac80a01007387 */ /* 0x000fe80000100a00 */
[----:B------:R0:W-:Y:S04]  /*b6d0*/  STL.64 [R1+0xac0], R8 ;  /* 0x000ac00801007387 */ /* 0x0001e80000100a00 */
[----:B0-----:R-:W3:Y:S01]  /*b6e0*/  LDL.LU R8, [R1+0xd0] ;  /* 0x0000d00001087983 */ /* 0x001ee20000300800 */
[C---:B--2---:R-:W-:Y:S11]  /*b6f0*/  HMMA.16816.F32 R16, R12.reuse, R4, R16 ;  /* 0x000000040c10723c */ /* 0x044ff60000001810 */
[----:B------:R-:W-:Y:S11]  /*b700*/  @!UPT UIADD3 URZ, URZ, URZ, URZ ;  /* 0x0000003f3f3ff290 */ /* 0x000ff6000fffe03f */
[----:B------:R-:W-:Y:S01]  /*b710*/  @!UPT UIADD3 URZ, URZ, URZ, URZ ;  /* 0x0000003f3f3ff290 */ /* 0x000fe2000fffe03f */
[----:B------:R0:W-:Y:S04]  /*b720*/  STL.64 [R1+0x100], R16 ;  /* 0x0001001001007387 */ /* 0x0001e80000100a00 */
[----:B------:R3:W-:Y:S04]  /*b730*/  STL.64 [R1+0x108], R18 ;  /* 0x0001081201007387 */ /* 0x0007e80000100a00 */
[----:B0-----:R-:W3:Y:S02]  /*b740*/  LDL.LU.64 R16, [R1+0xba8] ;  /* 0x000ba80001107983 */ /* 0x001ee40000300a00 */
[C---:B---3--:R-:W-:Y:S02]  /*b750*/  HMMA.16816.F32 R16, R12.reuse, R16, R24 ;  /* 0x000000100c10723c */ /* 0x048fe40000001818 */
[----:B------:R-:W2:Y:S04]  /*b760*/  LDL.LU.64 R26, [R1+0xba0] ;  /* 0x000ba000011a7983 */ /* 0x000ea80000300a00 */
[----:B------:R-:W3:Y:S11]  /*b770*/  LDL.LU.64 R24, [R1+0xb98] ;  /* 0x000b980001187983 */ /* 0x000ef60000300a00 */
[----:B------:R-:W-:Y:S06]  /*b780*/  @!UPT UIADD3 URZ, URZ, URZ, URZ ;  /* 0x0000003f3f3ff290 */ /* 0x000fec000fffe03f */
[----:B------:R-:W-:Y:S04]  /*b790*/  STL.64 [R1+0x110], R16 ;  /* 0x0001101001007387 */ /* 0x000fe80000100a00 */
[----:B------:R0:W-:Y:S04]  /*b7a0*/  STL.64 [R1+0x118], R18 ;  /* 0x0001181201007387 */ /* 0x0001e80000100a00 */
[----:B0-----:R-:W3:Y:S04]  /*b7b0*/  LDL.LU.64 R18, [R1+0xb90] ;  /* 0x000b900001127983 */ /* 0x001ee80000300a00 */
[----:B------:R-:W3:Y:S02]  /*b7c0*/  LDL.LU.64 R16, [R1+0xb88] ;  /* 0x000b880001107983 */ /* 0x000ee40000300a00 */
[----:B---3--:R-:W-:Y:S11]  /*b7d0*/  HMMA.16816.F32 R16, R12, R24, R16 ;  /* 0x000000180c10723c */ /* 0x008ff60000001810 */
[----:B------:R-:W-:Y:S11]  /*b7e0*/  @!UPT UIADD3 URZ, URZ, URZ, URZ ;  /* 0x0000003f3f3ff290 */ /* 0x000ff6000fffe03f */
[----:B------:R-:W-:Y:S01]  /*b7f0*/  @!UPT UIADD3 URZ, URZ, URZ, URZ ;  /* 0x0000003f3f3ff290 */ /* 0x000fe2000fffe03f */
[----:B------:R-:W-:Y:S04]  /*b800*/  STL.64 [R1+0x120], R16 ;  /* 0x0001201001007387 */ /* 0x000fe80000100a00 */
[----:B------:R0:W-:Y:S04]  /*b810*/  STL.64 [R1+0x128], R18 ;  /* 0x0001281201007387 */ /* 0x0001e80000100a00 */
[----:B0-----:R-:W3:Y:S04]  /*b820*/  LDL.LU.64 R18, [R1+0xb80] ;  /* 0x000b800001127983 */ /* 0x001ee80000300a00 */
[----:B------:R-:W3:Y:S04]  /*b830*/  LDL.LU.64 R16, [R1+0xb78] ;  /* 0x000b780001107983 */ /* 0x000ee80000300a00 */
[----:B--2---:R0:W-:Y:S04]  /*b840*/  STL.64 [R1+0xb68], R26 ;  /* 0x000b681a01007387 */ /* 0x0041e80000100a00 */
[----:B------:R-:W2:Y:S04]  /*b850*/  LDL.LU.64 R24, [R1+0x30] ;  /* 0x0000300001187983 */ /* 0x000ea80000300a00 */
[----:B0-----:R-:W2:Y:S01]  /*b860*/  LDL.LU.64 R26, [R1+0x38] ;  /* 0x00003800011a7983 */ /* 0x001ea20000300a00 */
[----:B------:R-:W-:-:S02]  /*b870*/  IMAD.MOV.U32 R9, RZ, RZ, R3 ;  /* 0x000000ffff097224 */ /* 0x000fc400078e0003 */
[----:B------:R-:W-:Y:S02]  /*b880*/  IMAD.MOV.U32 R10, RZ, RZ, R2 ;  /* 0x000000ffff0a7224 */ /* 0x000fe400078e0002 */
[----:B------:R-:W-:Y:S01]  /*b890*/  IMAD.MOV.U32 R11, RZ, RZ, R0 ;  /* 0x000000ffff0b7224 */ /* 0x000fe200078e0000 */
[----:B------:R-:W-:Y:S01]  /*b8a0*/  STL.64 [R1+0xb60], R22 ;  /* 0x000b601601007387 */ /* 0x000fe20000100a00 */
[----:B--2---:R-:W-:Y:S03]  /*b8b0*/  HMMA.16816.F32 R24, R12, R20, R24 ;  /* 0x000000140c18723c */ /* 0x004fe60000001818 */
[----:B----4-:R-:W0:Y:S05]  /*b8c0*/  LDSM.16.MT88.4 R12, [R29+0x2180] ;  /* 0x002180001d0c783b */ /* 0x010e2a0000004200 */
[----:B---3--:R-:W-:Y:S11]  /*b8d0*/  HMMA.16816.F32 R8, R16, R6, R8 ;  /* 0x000000061008723c */ /* 0x008ff60000001808 */
[----:B------:R-:W-:Y:S04]  /*b8e0*/  @!UPT UIADD3 URZ, URZ, URZ, URZ ;  /* 0x0000003f3f3ff290 */ /* 0x000fe8000fffe03f */
[----:B------:R1:W-:Y:S04]  /*b8f0*/  STL.64 [R1+0xe0], R24 ;  /* 0x0000e01801007387 */ /* 0x0003e80000100a00 */
[----:B------:R2:W-:Y:S04]  /*b900*/  STL.64 [R1+0xe8], R26 ;  /* 0x0000e81a01007387 */ /* 0x0005e80000100a00 */
[----:B0-----:R-:W-:Y:S04]  /*b910*/  STL [R1+0xaac], R12 ;  /* 0x000aac0c01007387 */ /* 0x001fe80000100800 */
[----:B------:R-:W-:Y:S04]  /*b920*/  STL [R1+0xaa8], R13 ;  /* 0x000aa80d01007387 */ /* 0x000fe80000100800 */
[----:B------:R-:W-:Y:S04]  /*b930*/  STL [R1+0xaa4], R14 ;  /* 0x000aa40e01007387 */ /* 0x000fe80000100800 */
[----:B------:R-:W-:Y:S04]  /*b940*/  STL [R1+0xaa0], R15 ;  /* 0x000aa00f01007387 */ /* 0x000fe80000100800 */
[----:B------:R0:W-:Y:S04]  /*b950*/  STL [R1+0xd0], R8 ;  /* 0x0000d00801007387 */ /* 0x0001e80000100800 */
[----:B-1----:R-:W3:Y:S04]  /*b960*/  LDL.LU R24, [R1+0xc0] ;  /* 0x0000c00001187983 */ /* 0x002ee80000300800 */
[----:B------:R-:W3:Y:S01]  /*b970*/  LDL.LU R25, [R1+0xc4] ;  /* 0x0000c40001197983 */ /* 0x000ee20000300800 */
[----:B------:R-:W-:-:S03]  /*b980*/  IMAD.MOV.U32 R3, RZ, RZ, R9 ;  /* 0x000000ffff037224 */ /* 0x000fc600078e0009 */
[----:B--2---:R-:W3:Y:S01]  /*b990*/  LDL.LU R26, [R1+0xc8] ;  /* 0x0000c800011a7983 */ /* 0x004ee20000300800 */
[----:B------:R-:W-:-:S03]  /*b9a0*/  IMAD.MOV.U32 R2, RZ, RZ, R10 ;  /* 0x000000ffff027224 */ /* 0x000fc600078e000a */
[----:B------:R-:W3:Y:S01]  /*b9b0*/  LDL.LU R27, [R1+0xcc] ;  /* 0x0000cc00011b7983 */ /* 0x000ee20000300800 */
[----:B------:R-:W-:-:S03]  /*b9c0*/  IMAD.MOV.U32 R10, RZ, RZ, R28 ;  /* 0x000000ffff0a7224 */ /* 0x000fc600078e001c */
[----:B------:R-:W-:Y:S01]  /*b9d0*/  STL.64 [R1+0xb58], R6 ;  /* 0x000b580601007387 */ /* 0x000fe20000100a00 */
[----:B------:R-:W-:-:S03]  /*b9e0*/  IMAD.MOV.U32 R0, RZ, RZ, R11 ;  /* 0x000000ffff007224 */ /* 0x000fc600078e000b */
[----:B0-----:R-:W2:Y:S04]  /*b9f0*/  LDL.LU R8, [R1+0xf0] ;  /* 0x0000f00001087983 */ /* 0x001ea80000300800 */
[----:B------:R-:W2:Y:S04]  /*ba00*/  LDL.LU R9, [R1+0xf4] ;  /* 0x0000f40001097983 */ /* 0x000ea80000300800 */
[----:B------:R-:W4:Y:S04]  /*ba10*/  LDL.LU R28, [R1+0xb74] ;  /* 0x000b7400011c7983 */ /* 0x000f280000300800 */
[----:B------:R-:W2:Y:S04]  /*ba20*/  LDL.LU R11, [R1+0xfc] ;  /* 0x0000fc00010b7983 */ /* 0x000ea80000300800 */
[----:B--2---:R-:W-:Y:S04]  /*ba30*/  STL.64 [R1+0xad8], R10 ;  /* 0x000ad80a01007387 */ /* 0x004fe80000100a00 */
[----:B------:R0:W-:Y:S04]  /*ba40*/  STL.64 [R1+0xad0], R8 ;  /* 0x000ad00801007387 */ /* 0x0001e80000100a00 */
[----:B0-----:R-:W2:Y:S04]  /*ba50*/  LDL.LU R8, [R1+0x20] ;  /* 0x0000200001087983 */ /* 0x001ea80000300800 */
[----:B------:R-:W2:Y:S04]  /*ba60*/  LDL.LU R9, [R1+0x24] ;  /* 0x0000240001097983 */ /* 0x000ea80000300800 */
[----:B------:R-:W2:Y:S01]  /*ba70*/  LDL.LU R10, [R1+0x28] ;  /* 0x00002800010a7983 */ /* 0x000ea20000300800 */
[----:B----4-:R-:W-:-:S03]  /*ba80*/  IMAD.MOV.U32 R11, RZ, RZ, R28 ;  /* 0x000000ffff0b7224 */ /* 0x010fc600078e001c */
[----:B------:R-:W4:Y:S04]  /*ba90*/  LDL.LU R28, [R1+0xb70] ;  /* 0x000b7000011c7983 */ /* 0x000f280000300800 */
        /* <DEDUP_REMOVED lines=8> */
[----:B--2---:R-:W-:Y:S04]  /*bb20*/  STL.64 [R1+0xb18], R10 ;  /* 0x000b180a01007387 */ /* 0x004fe80000100a00 */
[----:B------:R0:W-:Y:S04]  /*bb30*/  STL.64 [R1+0xb10], R8 ;  /* 0x000b100801007387 */ /* 0x0001e80000100a00 */
[----:B0-----:R-:W2:Y:S04]  /*bb40*/  LDL.LU R8, [R1+0x40] ;  /* 0x0000400001087983 */ /* 0x001ea80000300800 */
[----:B------:R-:W2:Y:S04]  /*bb50*/  LDL.LU R9, [R1+0x44] ;  /* 0x0000440001097983 */ /* 0x000ea80000300800 */
[----:B------:R-:W2:Y:S04]  /*bb60*/  LDL.LU R10, [R1+0x48] ;  /* 0x00004800010a7983 */ /* 0x000ea80000300800 */
[----:B------:R-:W2:Y:S04]  /*bb70*/  LDL.LU R11, [R1+0x4c] ;  /* 0x00004c00010b7983 */ /* 0x000ea80000300800 */
[----:B--2---:R0:W-:Y:S04]  /*bb80*/  STL.64 [R1+0xb28], R10 ;  /* 0x000b280a01007387 */ /* 0x0041e80000100a00 */
[----:B------:R1:W-:Y:S04]  /*bb90*/  STL.64 [R1+0xb20], R8 ;  /* 0x000b200801007387 */ /* 0x0003e80000100a00 */
[----:B0-----:R-:W3:Y:S04]  /*bba0*/  LDL R10, [R1+0x58] ;  /* 0x00005800010a7983 */ /* 0x001ee80000100800 */
[----:B------:R-:W3:Y:S04]  /*bbb0*/  LDL R11, [R1+0x5c] ;  /* 0x00005c00010b7983 */ /* 0x000ee80000100800 */
[----:B------:R-:W-:Y:S04]  /*bbc0*/  STL [R1+0xab8], R0 ;  /* 0x000ab80001007387 */ /* 0x000fe80000100800 */
[----:B------:R-:W-:Y:S04]  /*bbd0*/  STL [R1+0xab4], R2 ;  /* 0x000ab40201007387 */ /* 0x000fe80000100800 */
[----:B------:R-:W-:Y:S01]  /*bbe0*/  STL [R1+0xab0], R3 ;  /* 0x000ab00301007387 */ /* 0x000fe20000100800 */
[----:B---3--:R-:W-:Y:S11]  /*bbf0*/  HMMA.16816.F32 R24, R16, R10, R24 ;  /* 0x0000000a1018723c */ /* 0x008ff60000001818 */
[----:B------:R-:W-:Y:S11]  /*bc00*/  @!UPT UIADD3 URZ, URZ, URZ, URZ ;  /* 0x0000003f3f3ff290 */ /* 0x000ff6000fffe03f */
[----:B------:R-:W-:Y:S02]  /*bc10*/  @!UPT UIADD3 URZ, URZ, URZ, URZ ;  /* 0x0000003f3f3ff290 */ /* 0x000fe4000fffe03f */
[----:B------:R-:W-:Y:S02]  /*bc20*/  IMAD.MOV.U32 R14, RZ, RZ, R26 ;  /* 0x000000ffff0e7224 */ /* 0x000fe400078e001a */
[----:B------:R-:W-:Y:S02]  /*bc30*/  IMAD.MOV.U32 R15, RZ, RZ, R27 ;  /* 0x000000ffff0f7224 */ /* 0x000fe400078e001b */
[----:B------:R-:W2:Y:S01]  /*bc40*/  LDL.LU.64 R26, [R1+0xb68] ;  /* 0x000b6800011a7983 */ /* 0x000ea20000300a00 */
[----:B------:R-:W-:-:S03]  /*bc50*/  IMAD.MOV.U32 R12, RZ, RZ, R24 ;  /* 0x000000ffff0c7224 */ /* 0x000fc600078e0018 */
[----:B------:R0:W-:Y:S01]  /*bc60*/  STL.64 [R1+0xb40], R10 ;  /* 0x000b400a01007387 */ /* 0x0001e20000100a00 */
[----:B------:R-:W-:-:S03]  /*bc70*/  IMAD.MOV.U32 R13, RZ, RZ, R25 ;  /* 0x000000ffff0d7224 */ /* 0x000fc600078e0019 */
[----:B-1----:R-:W3:Y:S04]  /*bc80*/  LDL.LU R8, [R1+0x90] ;  /* 0x0000900001087983 */ /* 0x002ee80000300800 */
[----:B------:R-:W3:Y:S04]  /*bc90*/  LDL.LU R9, [R1+0x94] ;  /* 0x0000940001097983 */ /* 0x000ee80000300800 */
[----:B0-----:R-:W3:Y:S04]  /*bca0*/  LDL.LU R10, [R1+0x98] ;  /* 0x00009800010a7983 */ /* 0x001ee80000300800 */
[----:B------:R-:W3:Y:S04]  /*bcb0*/  LDL.LU R11, [R1+0x9c] ;  /* 0x00009c00010b7983 */ /* 0x000ee80000300800 */
[----:B------:R0:W-:Y:S04]  /*bcc0*/  STL [R1+0xabc], R12 ;  /* 0x000abc0c01007387 */ /* 0x0001e80000100800 */
[----:B------:R-:W-:Y:S04]  /*bcd0*/  STL.64 [R1+0xb38], R14 ;  /* 0x000b380e01007387 */ /* 0x000fe80000100a00 */
[----:B------:R1:W-:Y:S04]  /*bce0*/  STL [R1+0xb30], R13 ;  /* 0x000b300d01007387 */ /* 0x0003e80000100800 */
[----:B0-----:R-:W3:Y:S04]  /*bcf0*/  LDL.LU R12, [R1+0x80] ;  /* 0x00008000010c7983 */ /* 0x001ee80000300800 */
[----:B-1----:R-:W3:Y:S04]  /*bd00*/  LDL.LU R13, [R1+0x84] ;  /* 0x00008400010d7983 */ /* 0x002ee80000300800 */
[----:B------:R-:W3:Y:S01]  /*bd10*/  LDL.LU R14, [R1+0x88] ;  /* 0x00008800010e7983 */ /* 0x000ee20000300800 */
[C---:B--2---:R-:W-:Y:S11]  /*bd20*/  HMMA.16816.F32 R20, R16.reuse, R26, R20 ;  /* 0x0000001a1014723c */ /* 0x044ff60000001814 */
[----:B------:R-:W-:Y:S11]  /*bd30*/  @!UPT UIADD3 URZ, URZ, URZ, URZ ;  /* 0x0000003f3f3ff290 */ /* 0x000ff6000fffe03f */
[----:B------:R-:W-:Y:S01]  /*bd40*/  @!UPT UIADD3 URZ, URZ, URZ, URZ ;  /* 0x0000003f3f3ff290 */ /* 0x000fe2000fffe03f */
[----:B------:R-:W-:Y:S04]  /*bd50*/  STL.64 [R1+0xb0], R20 ;  /* 0x0000b01401007387 */ /* 0x000fe80000100a00 */
[----:B------:R0:W-:Y:S04]  /*bd60*/  STL.64 [R1+0xb8], R22 ;  /* 0x0000b81601007387 */ /* 0x0001e80000100a00 */
[----:B0-----:R-:W2:Y:S02]  /*bd70*/  LDL.LU.64 R22, [R1+0xb60] ;  /* 0x000b600001167983 */ /* 0x001ea40000300a00 */
[----:B--2---:R-:W-:Y:S02]  /*bd80*/  HMMA.16816.F32 R16, R16, R22, R4 ;  /* 0x000000161010723c */ /* 0x004fe40000001804 */
[----:B------:R-:W3:Y:S11]  /*bd90*/  LDL.LU.64 R6, [R1+0xb58] ;  /* 0x000b580001067983 */ /* 0x000ef60000300a00 */
[----:B------:R-:W-:Y:S10]  /*bda0*/  @!UPT UIADD3 URZ, URZ, URZ, URZ ;  /* 0x0000003f3f3ff290 */ /* 0x000ff4000fffe03f */
        /* <DEDUP_REMOVED lines=9> */
[----:B0-----:R-:W2:Y:S01]  /*be40*/  LDL.LU.64 R10, [R1+0xb40] ;  /* 0x000b4000010a7983 */ /* 0x001ea20000300a00 */
[----:B----4-:R-:W-:-:S07]  /*be50*/  IMAD.MOV.U32 R15, RZ, RZ, R28 ;  /* 0x000000ffff0f7224 */ /* 0x010fce00078e001c */
[C---:B--2---:R-:W-:Y:S01]  /*be60*/  HMMA.16816.F32 R8, R16.reuse, R10, R12 ;  /* 0x0000000a1008723c */ /* 0x044fe2000000180c */
[----:B------:R-:W2:Y:S04]  /*be70*/  LDL.LU.64 R14, [R1+0xb38] ;  /* 0x000b3800010e7983 */ /* 0x000ea80000300a00 */
[----:B------:R-:W3:Y:S11]  /*be80*/  LDL.LU R13, [R1+0xb30] ;  /* 0x000b3000010d7983 */ /* 0x000ef60000300800 */
[----:B------:R-:W-:Y:S07]  /*be90*/  @!UPT UIADD3 URZ, URZ, URZ, URZ ;  /* 0x0000003f3f3ff290 */ /* 0x000fee000fffe03f */
[----:B------:R-:W-:Y:S04]  /*bea0*/  STL.64 [R1+0x1a0], R8 ;  /* 0x0001a00801007387 */ /* 0x000fe80000100a00 */
[----:B------:R0:W-:Y:S04]  /*beb0*/  STL.64 [R1+0x1a8], R10 ;  /* 0x0001a80a01007387 */ /* 0x0001e80000100a00 */
[----:B0-----:R-:W4:Y:S04]  /*bec0*/  LDL.LU.64 R10, [R1+0xb28] ;  /* 0x000b2800010a7983 */ /* 0x001f280000300a00 */
[----:B------:R-:W4:Y:S02]  /*bed0*/  LDL.LU.64 R8, [R1+0xb20] ;  /* 0x000b200001087983 */ /* 0x000f240000300a00 */
[C---:B----4-:R-:W-:Y:S02]  /*bee0*/  HMMA.16816.F32 R24, R16.reuse, R26, R8 ;  /* 0x0000001a1018723c */ /* 0x050fe40000001808 */
[----:B------:R-:W4:Y:S04]  /*bef0*/  LDL.LU.64 R10, [R1+0xb18] ;  /* 0x000b1800010a7983 */ /* 0x000f280000300a00 */
[----:B------:R-:W4:Y:S11]  /*bf00*/  LDL.LU.64 R8, [R1+0xb10] ;  /* 0x000b100001087983 */ /* 0x000f360000300a00 */
[----:B------:R-:W-:Y:S06]  /*bf10*/  @!UPT UIADD3 URZ, URZ, URZ, URZ ;  /* 0x0000003f3f3ff290 */ /* 0x000fec000fffe03f */
[----:B------:R-:W-:Y:S04]  /*bf20*/  STL.64 [R1+0x190], R24 ;  /* 0x0001901801007387 */ /* 0x000fe80000100a00 */
[----:B------:R0:W-:Y:S04]  /*bf30*/  STL.64 [R1+0x198], R26 ;  /* 0x0001981a01007387 */ /* 0x0001e80000100a00 */
[----:B0-----:R-:W2:Y:S04]  /*bf40*/  LDL.LU.64 R26, [R1+0xb08] ;  /* 0x000b0800011a7983 */ /* 0x001ea80000300a00 */
[----:B------:R-:W2:Y:S01]  /*bf50*/  LDL.LU.64 R24, [R1+0xb00] ;  /* 0x000b000001187983 */ /* 0x000ea20000300a00 */
[----:B----4-:R-:W-:Y:S07]  /*bf60*/  HMMA.16816.F32 R16, R16, R22, R8 ;  /* 0x000000161010723c */ /* 0x010fee0000001808 */
[----:B------:R-:W-:-:S02]  /*bf70*/  IMAD.MOV.U32 R9, RZ, RZ, R22 ;  /* 0x000000ffff097224 */ /* 0x000fc400078e0016 */
[----:B------:R-:W-:Y:S11]  /*bf80*/  IMAD.MOV.U32 R8, RZ, RZ, R23 ;  /* 0x000000ffff087224 */ /* 0x000ff600078e0017 */
[----:B------:R-:W-:Y:S03]  /*bf90*/  @!UPT UIADD3 URZ, URZ, URZ, URZ ;  /* 0x0000003f3f3ff290 */ /* 0x000fe6000fffe03f */
[----:B------:R-:W-:Y:S04]  /*bfa0*/  STL.64 [R1+0xa0], R16 ;  /* 0x0000a01001007387 */ /* 0x000fe80000100a00 */
[----:B------:R0:W-:Y:S04]  /*bfb0*/  STL.64 [R1+0xa8], R18 ;  /* 0x0000a81201007387 */ /* 0x0001e80000100a00 */
[----:B------:R-:W2:Y:S04]  /*bfc0*/  LDL.LU.64 R22, [R1+0xaf8] ;  /* 0x000af80001167983 */ /* 0x000ea80000300a00 */
[----:B------:R-:W2:Y:S01]  /*bfd0*/  LDL.LU.64 R20, [R1+0xaf0] ;  /* 0x000af00001147983 */ /* 0x000ea20000300a00 */
[----:B------:R-:W-:-:S03]  /*bfe0*/  IMAD.MOV.U32 R2, RZ, RZ, R6 ;  /* 0x000000ffff027224 */ /* 0x000fc600078e0006 */
[----:B0-----:R-:W4:Y:S01]  /*bff0*/  LDL R19, [R1+0x780] ;  /* 0x0007800001137983 */ /* 0x001f220000100800 */
[----:B------:R-:W-:Y:S01]  /*c000*/  IMAD.MOV.U32 R3, RZ, RZ, R7 ;  /* 0x000000ffff037224 */ /* 0x000fe200078e0007 */
[C---:B--2---:R-:W-:Y:S11]  /*c010*/  HMMA.16816.F32 R24, R20.reuse, R6, R24 ;  /* 0x000000061418723c */ /* 0x044ff60000001818 */
[----:B------:R-:W-:Y:S11]  /*c020*/  @!UPT UIADD3 URZ, URZ, URZ, URZ ;  /* 0x0000003f3f3ff290 */ /* 0x000ff6000fffe03f */
[----:B------:R-:W-:Y:S01]  /*c030*/  @!UPT UIADD3 URZ, URZ, URZ, URZ ;  /* 0x0000003f3f3ff290 */ /* 0x000fe2000fffe03f */
[----:B------:R-:W-:Y:S04]  /*c040*/  STL.64 [R1+0x90], R24 ;  /* 0x0000901801007387 */ /* 0x000fe80000100a00 */
[----:B------:R0:W-:Y:S04]  /*c050*/  STL.64 [R1+0x98], R26 ;  /* 0x0000981a01007387 */ /* 0x0001e80000100a00 */
[----:B------:R-:W2:Y:S04]  /*c060*/  LDL.LU.64 R6, [R1+0xae8] ;  /* 0x000ae80001067983 */ /* 0x000ea80000300a00 */
[----:B------:R-:W2:Y:S04]  /*c070*/  LDL.LU.64 R4, [R1+0xae0] ;  /* 0x000ae00001047983 */ /* 0x000ea80000300a00 */
[----:B0-----:R-:W2:Y:S02]  /*c080*/  LDL.LU.64 R26, [R1+0x58] ;  /* 0x00005800011a7983 */ /* 0x001ea40000300a00 */
[----:B--2---:R-:W-:Y:S01]  /*c090*/  HMMA.16816.F32 R4, R20, R26, R4 ;  /* 0x0000001a1404723c */ /* 0x004fe20000001804 */
[----:B------:R-:W-:-:S02]  /*c0a0*/  IMAD.MOV.U32 R12, RZ, RZ, R26 ;  /* 0x000000ffff0c7224 */ /* 0x000fc400078e001a */
[----:B------:R-:W-:Y:S02]  /*c0b0*/  IMAD.MOV.U32 R0, RZ, RZ, R27 ;  /* 0x000000ffff007224 */ /* 0x000fe400078e001b */
[----:B------:R-:W0:Y:S11]  /*c0c0*/  LDSM.16.MT88.4 R24, [R29+0x4000] ;  /* 0x004000001d18783b */ /* 0x000e360000004200 */
[----:B------:R-:W-:Y:S07]  /*c0d0*/  @!UPT UIADD3 URZ, URZ, URZ, URZ ;  /* 0x0000003f3f3ff290 */ /* 0x000fee000fffe03f */
[----:B------:R-:W-:Y:S04]  /*c0e0*/  STL.64 [R1+0x80], R4 ;  /* 0x0000800401007387 */ /* 0x000fe80000100a00 */
[----:B------:R1:W-:Y:S04]  /*c0f0*/  STL.64 [R1+0x88], R6 ;  /* 0x0000880601007387 */ /* 0x0003e80000100a00 */
[----:B-1----:R-:W2:Y:S04]  /*c100*/  LDL.LU.64 R6, [R1+0x78] ;  /* 0x0000780001067983 */ /* 0x002ea80000300a00 */
[----:B0-----:R0:W-:Y:S02]  /*c110*/  STL.64 [R1+0xa58], R26 ;  /* 0x000a581a01007387 */ /* 0x0011e40000100a00 */
[----:B0-----:R-:W-:-:S02]  /*c120*/  IMAD.MOV.U32 R26, RZ, RZ, R9 ;  /* 0x000000ffff1a7224 */ /* 0x001fc400078e0009 */
[----:B------:R-:W-:Y:S02]  /*c130*/  IMAD.MOV.U32 R27, RZ, RZ, R8 ;  /* 0x000000ffff1b7224 */ /* 0x000fe400078e0008 */
[----:B----4-:R-:W0:Y:S04]  /*c140*/  LDSM.16.M88.4 R8, [R19+0x8000] ;  /* 0x008000001308783b */ /* 0x010e280000000200 */
[----:B------:R-:W-:Y:S04]  /*c150*/  STL.64 [R1+0xa50], R24 ;  /* 0x000a501801007387 */ /* 0x000fe80000100a00 */
[----:B0-----:R-:W-:Y:S04]  /*c160*/  STL.64 [R1+0x40], R8 ;  /* 0x0000400801007387 */ /* 0x001fe80000100a00 */
[----:B------:R-:W-:Y:S04]  /*c170*/  STL.64 [R1+0x48], R10 ;  /* 0x0000480a01007387 */ /* 0x000fe80000100a00 */
[----:B------:R-:W0:Y:S04]  /*c180*/  LDSM.16.M88.4 R8, [R19+0x8400] ;  /* 0x008400001308783b */ /* 0x000e280000000200 */
[----:B0-----:R-:W-:Y:S04]  /*c190*/  STL.64 [R1+0x30], R8 ;  /* 0x0000300801007387 */ /* 0x001fe80000100a00 */
[----:B------:R0:W-:Y:S04]  /*c1a0*/  STL.64 [R1+0x38], R10 ;  /* 0x0000380a01007387 */ /* 0x0001e80000100a00 */
[----:B0-----:R-:W2:Y:S04]  /*c1b0*/  LDL.LU.64 R10, [R1+0xad8] ;  /* 0x000ad800010a7983 */ /* 0x001ea80000300a00 */
[----:B------:R-:W2:Y:S02]  /*c1c0*/  LDL.LU.64 R8, [R1+0xad0] ;  /* 0x000ad00001087983 */ /* 0x000ea40000300a00 */
[----:B--2---:R-:W-:Y:S11]  /*c1d0*/  HMMA.16816.F32 R8, R20, R6, R8 ;  /* 0x000000061408723c */ /* 0x004ff60000001808 */
[----:B------:R-:W-:Y:S11]  /*c1e0*/  @!UPT UIADD3 URZ, URZ, URZ, URZ ;  /* 0x0000003f3f3ff290 */ /* 0x000ff6000fffe03f */
[----:B------:R-:W-:Y:S01]  /*c1f0*/  @!UPT UIADD3 URZ, URZ, URZ, URZ ;  /* 0x0000003f3f3ff290 */ /* 0x000fe2000fffe03f */
[----:B------:R-:W-:Y:S04]  /*c200*/  STL.64 [R1+0x170], R8 ;  /* 0x0001700801007387 */ /* 0x000fe80000100a00 */
[----:B------:R0:W-:Y:S04]  /*c210*/  STL.64 [R1+0x178], R10 ;  /* 0x0001780a01007387 */ /* 0x0001e80000100a00 */
[----:B0-----:R-:W2:Y:S04]  /*c220*/  LDL.LU.64 R10, [R1+0xac8] ;  /* 0x000ac800010a7983 */ /* 0x001ea80000300a00 */
[----:B------:R-:W2:Y:S01]  /*c230*/  LDL.LU.64 R8, [R1+0xac0] ;  /* 0x000ac00001087983 */ /* 0x000ea20000300a00 */
[----:B------:R-:W-:-:S02]  /*c240*/  IMAD.MOV.U32 R25, RZ, RZ, R6 ;  /* 0x000000ffff197224 */ /* 0x000fc400078e0006 */
[----:B------:R-:W-:Y:S02]  /*c250*/  IMAD.MOV.U32 R24, RZ, RZ, R7 ;  /* 0x000000ffff187224 */ /* 0x000fe400078e0007 */
[----:B------:R-:W0:Y:S04]  /*c260*/  LDSM.16.M88.4 R4, [R19+0x8800] ;  /* 0x008800001304783b */ /* 0x000e280000000200 */
[----:B0-----:R-:W-:Y:S04]  /*c270*/  STL.64 [R1+0x20], R4 ;  /* 0x0000200401007387 */ /* 0x001fe80000100a00 */
[----:B------:R2:W-:Y:S02]  /*c280*/  STL.64 [R1+0x28], R6 ;  /* 0x0000280601007387 */ /* 0x0005e40000100a00 */
[----:B--2---:R-:W-:Y:S07]  /*c290*/  HMMA.16816.F32 R4, R20, R26, R8 ;  /* 0x0000001a1404723c */ /* 0x004fee0000001808 */
[----:B------:R-:W-:-:S02]  /*c2a0*/  IMAD.MOV.U32 R10, RZ, RZ, R12 ;  /* 0x000000ffff0a7224 */ /* 0x000fc400078e000c */
[----:B------:R-:W-:Y:S11]  /*c2b0*/  IMAD.MOV.U32 R11, RZ, RZ, R0 ;  /* 0x000000ffff0b7224 */ /* 0x000ff600078e0000 */
[----:B------:R-:W-:Y:S04]  /*c2c0*/  @!UPT UIADD3 URZ, URZ, URZ, URZ ;  /* 0x0000003f3f3ff290 */ /* 0x000fe8000fffe03f */
[----:B------:R-:W-:Y:S01]  /*c2d0*/  IMAD.MOV.U32 R28, RZ, RZ, R7 ;  /* 0x000000ffff1c7224 */ /* 0x000fe200078e0007 */
[----:B------:R-:W-:Y:S04]  /*c2e0*/  STL.64 [R1+0x160], R4 ;  /* 0x0001600401007387 */ /* 0x000fe80000100a00 */
[----:B------:R-:W-:Y:S04]  /*c2f0*/  STL [R1+0x168], R6 ;  /* 0x0001680601007387 */ /* 0x000fe80000100800 */
[----:B------:R0:W-:Y:S04]  /*c300*/  STL.64 [R1+0xa68], R26 ;  /* 0x000a681a01007387 */ /* 0x0001e80000100a00 */
[----:B------:R-:W-:Y:S04]  /*c310*/  STL [R1+0xa20], R28 ;  /* 0x000a201c01007387 */ /* 0x000fe80000100800 */
[----:B------:R-:W2:Y:S01]  /*c320*/  LDL.LU R16, [R1+0xb0] ;  /* 0x0000b00001107983 */ /* 0x000ea20000300800 */
[----:B0-----:R-:W-:-:S03]  /*c330*/  IMAD.MOV.U32 R26, RZ, RZ, R25 ;  /* 0x000000ffff1a7224 */ /* 0x001fc600078e0019 */
[----:B------:R-:W2:Y:S01]  /*c340*/  LDL.LU R17, [R1+0xb4] ;  /* 0x0000b40001117983 */ /* 0x000ea20000300800 */
[----:B------:R-:W-:-:S03]  /*c350*/  IMAD.MOV.U32 R27, RZ, RZ, R24 ;  /* 0x000000ffff1b7224 */ /* 0x000fc600078e0018 */
[----:B------:R0:W1:Y:S04]  /*c360*/  LDSM.16.M88.4 R4, [R19+0x8c00] ;  /* 0x008c00001304783b */ /* 0x0000680000000200 */
[----:B------:R-:W4:Y:S04]  /*c370*/  LDL.LU R18, [R1+0xb8] ;  /* 0x0000b80001127983 */ /* 0x000f280000300800 */
[----:B0-----:R-:W4:Y:S04]  /*c380*/  LDL.LU R19, [R1+0xbc] ;  /* 0x0000bc0001137983 */ /* 0x001f280000300800 */
[----:B------:R-:W-:Y:S04]  /*c390*/  STL.64 [R1+0xa80], R26 ;  /* 0x000a801a01007387 */ /* 0x000fe80000100a00 */
[----:B------:R-:W2:Y:S04]  /*c3a0*/  LDL.LU R12, [R1+0xabc] ;  /* 0x000abc00010c7983 */ /* 0x000ea80000300800 */
[----:B------:R-:W2:Y:S04]  /*c3b0*/  LDL.LU R0, [R1+0xab8] ;  /* 0x000ab80001007983 */ /* 0x000ea80000300800 */
[----:B------:R0:W-:Y:S02]  /*c3c0*/  STL.64 [R1+0xa88], R10 ;  /* 0x000a880a01007387 */ /* 0x0001e40000100a00 */
[----:B0-----:R-:W-:-:S02]  /*c3d0*/  IMAD.MOV.U32 R10, RZ, RZ, R2 ;  /* 0x000000ffff0a7224 */ /* 0x001fc400078e0002 */
[----:B------:R-:W2:Y:S01]  /*c3e0*/  LDL.LU R2, [R1+0xab4] ;  /* 0x000ab40001027983 */ /* 0x000ea20000300800 */
[----:B------:R-:W-:-:S03]  /*c3f0*/  IMAD.MOV.U32 R11, RZ, RZ, R3 ;  /* 0x000000ffff0b7224 */ /* 0x000fc600078e0003 */
[----:B------:R-:W2:Y:S04]  /*c400*/  LDL.LU R3, [R1+0xab0] ;  /* 0x000ab00001037983 */ /* 0x000ea80000300800 */
[----:B------:R-:W2:Y:S04]  /*c410*/  LDL.LU R24, [R1+0x110] ;  /* 0x0001100001187983 */ /* 0x000ea80000300800 */
[----:B------:R-:W2:Y:S04]  /*c420*/  LDL.LU R25, [R1+0x114] ;  /* 0x0001140001197983 */ /* 0x000ea80000300800 */
[----:B------:R-:W2:Y:S04]  /*c430*/  LDL.LU R26, [R1+0x118] ;  /* 0x00011800011a7983 */ /* 0x000ea80000300800 */
[----:B------:R-:W2:Y:S04]  /*c440*/  LDL.LU R27, [R1+0x11c] ;  /* 0x00011c00011b7983 */ /* 0x000ea80000300800 */
[----:B--2---:R-:W-:Y:S04]  /*c450*/  STL.64 [R1+0xa98], R26 ;  /* 0x000a981a01007387 */ /* 0x004fe80000100a00 */
[----:B------:R0:W-:Y:S04]  /*c460*/  STL.64 [R1+0xa90], R24 ;  /* 0x000a901801007387 */ /* 0x0001e80000100a00 */
[----:B0-----:R-:W2:Y:S04]  /*c470*/  LDL.LU R24, [R1+0x100] ;  /* 0x0001000001187983 */ /* 0x001ea80000300800 */
[----:B------:R-:W2:Y:S04]  /*c480*/  LDL.LU R25, [R1+0x104] ;  /* 0x0001040001197983 */ /* 0x000ea80000300800 */
[----:B------:R-:W2:Y:S04]  /*c490*/  LDL.LU R26, [R1+0x108] ;  /* 0x00010800011a7983 */ /* 0x000ea80000300800 */
[----:B------:R-:W2:Y:S04]  /*c4a0*/  LDL.LU R27, [R1+0x10c] ;  /* 0x00010c00011b7983 */ /* 0x000ea80000300800 */
[----:B----4-:R0:W-:Y:S04]  /*c4b0*/  STL.64 [R1+0xa38], R18 ;  /* 0x000a381201007387 */ /* 0x0101e80000100a00 */
[----:B------:R4:W-:Y:S01]  /*c4c0*/  STL.64 [R1+0xa30], R16 ;  /* 0x000a301001007387 */ /* 0x0009e20000100a00 */
[----:B0-----:R-:W-:-:S02]  /*c4d0*/  IMAD.MOV.U32 R18, RZ, RZ, R14 ;  /* 0x000000ffff127224 */ /* 0x001fc400078e000e */
[----:B------:R-:W-:Y:S02]  /*c4e0*/  IMAD.MOV.U32 R19, RZ, RZ, R15 ;  /* 0x000000ffff137224 */ /* 0x000fe400078e000f */
[----:B----4-:R-:W-:Y:S02]  /*c4f0*/  IMAD.MOV.U32 R16, RZ, RZ, R12 ;  /* 0x000000ffff107224 */ /* 0x010fe400078e000c */
[----:B------:R-:W2:Y:S01]  /*c500*/  LDL.LU R12, [R1+0xaac] ;  /* 0x000aac00010c7983 */ /* 0x000ea20000300800 */
[----:B---3--:R-:W-:-:S03]  /*c510*/  IMAD.MOV.U32 R17, RZ, RZ, R13 ;  /* 0x000000ffff117224 */ /* 0x008fc600078e000d */
[----:B------:R-:W2:Y:S04]  /*c520*/  LDL.LU R13, [R1+0xaa8] ;  /* 0x000aa800010d7983 */ /* 0x000ea80000300800 */
[----:B------:R-:W2:Y:S04]  /*c530*/  LDL.LU R14, [R1+0xaa4] ;  /* 0x000aa400010e7983 */ /* 0x000ea80000300800 */
[----:B------:R-:W2:Y:S04]  /*c540*/  LDL.LU R15, [R1+0xaa0] ;  /* 0x000aa000010f7983 */ /* 0x000ea80000300800 */
[----:B------:R-:W-:Y:S04]  /*c550*/  STL.64 [R1+0xa48], R18 ;  /* 0x000a481201007387 */ /* 0x000fe80000100a00 */
[----:B------:R0:W-:Y:S04]  /*c560*/  STL.64 [R1+0xa40], R16 ;  /* 0x000a401001007387 */ /* 0x0001e80000100a00 */
[----:B0-----:R-:W3:Y:S04]  /*c570*/  LDL.64 R16, [R1+0x40] ;  /* 0x0000400001107983 */ /* 0x001ee80000100a00 */
[----:B---3--:R0:W-:Y:S04]  /*c580*/  STL.64 [R1+0xa60], R16 ;  /* 0x000a601001007387 */ /* 0x0081e80000100a00 */
[----:B0-----:R-:W3:Y:S04]  /*c590*/  LDL.LU R16, [R1+0xe0] ;  /* 0x0000e00001107983 */ /* 0x001ee80000300800 */
[----:B------:R-:W3:Y:S04]  /*c5a0*/  LDL.LU R17, [R1+0xe4] ;  /* 0x0000e40001117983 */ /* 0x000ee80000300800 */
[----:B------:R-:W4:Y:S04]  /*c5b0*/  LDL.LU R18, [R1+0xe8] ;  /* 0x0000e80001127983 */ /* 0x000f280000300800 */
[----:B------:R-:W4:Y:S01]  /*c5c0*/  LDL.LU R19, [R1+0xec] ;  /* 0x0000ec0001137983 */ /* 0x000f220000300800 */
[----:B--2---:R-:W-:Y:S03]  /*c5d0*/  HMMA.16816.F32 R8, R12, R10, R24 ;  /* 0x0000000a0c08723c */ /* 0x004fe60000001818 */
[----:B----4-:R-:W-:Y:S04]  /*c5e0*/  STL.64 [R1+0xa78], R18 ;  /* 0x000a781201007387 */ /* 0x010fe80000100a00 */
[----:B---3--:R0:W-:Y:S04]  /*c5f0*/  STL.64 [R1+0xa70], R16 ;  /* 0x000a701001007387 */ /* 0x0081e80000100a00 */
[----:B0-----:R-:W2:Y:S04]  /*c600*/  LDL.LU R16, [R1+0x120] ;  /* 0x0001200001107983 */ /* 0x001ea80000300800 */
[----:B------:R-:W2:Y:S04]  /*c610*/  LDL.LU R17, [R1+0x124] ;  /* 0x0001240001117983 */ /* 0x000ea80000300800 */
[----:B------:R-:W2:Y:S04]  /*c620*/  LDL.LU R18, [R1+0x128] ;  /* 0x0001280001127983 */ /* 0x000ea80000300800 */
[----:B------:R-:W2:Y:S04]  /*c630*/  LDL.LU R19, [R1+0x12c] ;  /* 0x00012c0001137983 */ /* 0x000ea80000300800 */
[----:B------:R-:W3:Y:S04]  /*c640*/  LDL.64 R20, [R1+0x20] ;  /* 0x0000200001147983 */ /* 0x000ee80000100a00 */
[----:B-1----:R-:W-:Y:S04]  /*c650*/  STL [R1+0x95c], R6 ;  /* 0x00095c0601007387 */ /* 0x002fe80000100800 */
[----:B------:R-:W-:Y:S04]  /*c660*/  STL [R1+0x958], R7 ;  /* 0x0009580701007387 */ /* 0x000fe80000100800 */
[----:B------:R-:W4:Y:S04]  /*c670*/  LDL.LU.64 R26, [R1+0xa98] ;  /* 0x000a9800011a7983 */ /* 0x000f280000300a00 */
[----:B------:R-:W4:Y:S04]  /*c680*/  LDL.LU.64 R24, [R1+0xa90] ;  /* 0x000a900001187983 */ /* 0x000f280000300a00 */
[----:B------:R-:W-:Y:S04]  /*c690*/  STL.64 [R1+0x150], R8 ;  /* 0x0001500801007387 */ /* 0x000fe80000100a00 */
[----:B------:R-:W-:Y:S04]  /*c6a0*/  STL.64 [R1+0x158], R10 ;  /* 0x0001580a01007387 */ /* 0x000fe80000100a00 */
[----:B------:R-:W0:Y:S02]  /*c6b0*/  LDSM.16.MT88.4 R8, [R29+0x4080] ;  /* 0x004080001d08783b */ /* 0x000e240000004200 */
[----:B0-----:R-:W-:-:S02]  /*c6c0*/  IMAD.MOV.U32 R7, RZ, RZ, R10 ;  /* 0x000000ffff077224 */ /* 0x001fc400078e000a */
[----:B------:R-:W-:Y:S01]  /*c6d0*/  STL.64 [R1+0x10], R8 ;  /* 0x0000100801007387 */ /* 0x000fe20000100a00 */
[----:B------:R-:W-:-:S03]  /*c6e0*/  IMAD.MOV.U32 R6, RZ, RZ, R11 ;  /* 0x000000ffff067224 */ /* 0x000fc600078e000b */
[----:B------:R-:W0:Y:S04]  /*c6f0*/  LDSM.16.MT88.4 R8, [R29+0x4100] ;  /* 0x004100001d08783b */ /* 0x000e280000004200 */
[----:B0-----:R-:W-:Y:S01]  /*c700*/  STL.64 [R1], R8 ;  /* 0x0000000801007387 */ /* 0x001fe20000100a00 */
[----:B------:R-:W-:-:S03]  /*c710*/  IMAD.MOV.U32 R28, RZ, RZ, R11 ;  /* 0x000000ffff1c7224 */ /* 0x000fc600078e000b */
[----:B------:R0:W-:Y:S04]  /*c720*/  STL [R1+0x8], R10 ;  /* 0x0000080a01007387 */ /* 0x0001e80000100800 */
[----:B0-----:R-:W4:Y:S04]  /*c730*/  LDL.LU.64 R10, [R1+0xa88] ;  /* 0x000a8800010a7983 */ /* 0x001f280000300a00 */
[----:B------:R-:W-:Y:S01]  /*c740*/  STL [R1+0xa28], R28 ;  /* 0x000a281c01007387 */ /* 0x000fe20000100800 */
[C---:B----4-:R-:W-:Y:S03]  /*c750*/  HMMA.16816.F32 R8, R12.reuse, R10, R24 ;  /* 0x0000000a0c08723c */ /* 0x050fe60000001818 */
[----:B------:R-:W2:Y:S11]  /*c760*/  LDL.LU.64 R26, [R1+0xa80] ;  /* 0x000a8000011a7983 */ /* 0x000eb60000300a00 */
[----:B------:R-:W-:Y:S09]  /*c770*/  @!UPT UIADD3 URZ, URZ, URZ, URZ ;  /* 0x0000003f3f3ff290 */ /* 0x000ff2000fffe03f */
[----:B------:R-:W-:Y:S04]  /*c780*/  STL.64 [R1+0x140], R8 ;  /* 0x0001400801007387 */ /* 0x000fe80000100a00 */
[----:B------:R-:W-:Y:S04]  /*c790*/  STL.64 [R1+0x148], R10 ;  /* 0x0001480a01007387 */ /* 0x000fe80000100a00 */
[----:B------:R-:W0:Y:S04]  /*c7a0*/  LDSM.16.MT88.4 R8, [R29+0x4180] ;  /* 0x004180001d08783b */ /* 0x000e280000004200 */
[----:B0-----:R-:W-:Y:S04]  /*c7b0*/  STL.64 [R1+0x9a8], R10 ;  /* 0x0009a80a01007387 */ /* 0x001fe80000100a00 */
[----:B------:R0:W-:Y:S04]  /*c7c0*/  STL.64 [R1+0x9a0], R8 ;  /* 0x0009a00801007387 */ /* 0x0001e80000100a00 */
[----:B0-----:R-:W4:Y:S01]  /*c7d0*/  LDL.LU R8, [R1+0xd0] ;  /* 0x0000d00001087983 */ /* 0x001f220000300800 */
[C---:B--2---:R-:W-:Y:S03]  /*c7e0*/  HMMA.16816.F32 R24, R12.reuse, R26, R16 ;  /* 0x0000001a0c18723c */ /* 0x044fe60000001810 */
[----:B------:R-:W2:Y:S04]  /*c7f0*/  LDL.LU.64 R18, [R1+0xa78] ;  /* 0x000a780001127983 */ /* 0x000ea80000300a00 */
[----:B------:R-:W2:Y:S11]  /*c800*/  LDL.LU.64 R16, [R1+0xa70] ;  /* 0x000a700001107983 */ /* 0x000eb60000300a00 */
[----:B------:R-:W-:Y:S05]  /*c810*/  @!UPT UIADD3 URZ, URZ, URZ, URZ ;  /* 0x0000003f3f3ff290 */ /* 0x000fea000fffe03f */
[----:B------:R-:W-:Y:S04]  /*c820*/  STL.64 [R1+0x130], R24 ;  /* 0x0001301801007387 */ /* 0x000fe80000100a00 */
[----:B------:R0:W-:Y:S04]  /*c830*/  STL.64 [R1+0x138], R26 ;  /* 0x0001381a01007387 */ /* 0x0001e80000100a00 */
[----:B0-----:R-:W2:Y:S01]  /*c840*/  LDL.LU.64 R26, [R1+0xa68] ;  /* 0x000a6800011a7983 */ /* 0x001ea20000300a00 */
[----:B------:R-:W-:Y:S02]  /*c850*/  IMAD.MOV.U32 R9, RZ, RZ, R3 ;  /* 0x000000ffff097224 */ /* 0x000fe400078e0003 */
[----:B------:R-:W-:Y:S01]  /*c860*/  IMAD.MOV.U32 R10, RZ, RZ, R2 ;  /* 0x000000ffff0a7224 */ /* 0x000fe200078e0002 */
[----:B--2---:R-:W-:Y:S01]  /*c870*/  HMMA.16816.F32 R12, R12, R26, R16 ;  /* 0x0000001a0c0c723c */ /* 0x004fe20000001810 */
[----:B------:R-:W4:Y:S04]  /*c880*/  LDL.LU.64 R16, [R1+0xa60] ;  /* 0x000a600001107983 */ /* 0x000f280000300a00 */
[----:B------:R-:W4:Y:S04]  /*c890*/  LDL.LU.64 R26, [R1+0xa58] ;  /* 0x000a5800011a7983 */ /* 0x000f280000300a00 */
[----:B------:R-:W4:Y:S01]  /*c8a0*/  LDL.LU.64 R24, [R1+0xa50] ;  /* 0x000a500001187983 */ /* 0x000f220000300a00 */
[----:B------:R-:W-:Y:S11]  /*c8b0*/  IMAD.MOV.U32 R11, RZ, RZ, R0 ;  /* 0x000000ffff0b7224 */ /* 0x000ff600078e0000 */
[----:B------:R-:W-:Y:S03]  /*c8c0*/  @!UPT UIADD3 URZ, URZ, URZ, URZ ;  /* 0x0000003f3f3ff290 */ /* 0x000fe6000fffe03f */
[----:B------:R-:W-:Y:S02]  /*c8d0*/  IMAD.MOV.U32 R0, RZ, RZ, R15 ;  /* 0x000000ffff007224 */ /* 0x000fe400078e000f */
[----:B------:R-:W-:Y:S01]  /*c8e0*/  IMAD.MOV.U32 R2, RZ, RZ, R14 ;  /* 0x000000ffff027224 */ /* 0x000fe200078e000e */
[----:B------:R0:W-:Y:S01]  /*c8f0*/  STL [R1+0xf0], R12 ;  /* 0x0000f00c01007387 */ /* 0x0001e20000100800 */
[----:B------:R-:W-:-:S03]  /*c900*/  IMAD.MOV.U32 R3, RZ, RZ, R13 ;  /* 0x000000ffff037224 */ /* 0x000fc600078e000d */
[----:B0-----:R-:W2:Y:S04]  /*c910*/  LDL.64 R12, [R1+0x30] ;  /* 0x00003000010c7983 */ /* 0x001ea80000100a00 */
[----:B------:R-:W-:Y:S04]  /*c920*/  STL [R1+0xa24], R0 ;  /* 0x000a240001007387 */ /* 0x000fe80000100800 */
[----:B------:R-:W-:Y:S04]  /*c930*/  STL [R1+0x9b4], R2 ;  /* 0x0009b40201007387 */ /* 0x000fe80000100800 */
[----:B------:R-:W-:Y:S01]  /*c940*/  STL [R1+0x9b0], R3 ;  /* 0x0009b00301007387 */ /* 0x000fe20000100800 */
[----:B----4-:R-:W-:Y:S11]  /*c950*/  HMMA.16816.F32 R8, R24, R16, R8 ;  /* 0x000000101808723c */ /* 0x010ff60000001808 */
        /* <DEDUP_REMOVED lines=8> */
[----:B--2---:R-:W-:Y:S11]  /*c9e0*/  HMMA.16816.F32 R16, R24, R12, R16 ;  /* 0x0000000c1810723c */ /* 0x004ff60000001810 */
[----:B------:R-:W-:Y:S11]  /*c9f0*/  @!UPT UIADD3 URZ, URZ, URZ, URZ ;  /* 0x0000003f3f3ff290 */ /* 0x000ff6000fffe03f */
[----:B------:R-:W-:Y:S01]  /*ca00*/  @!UPT UIADD3 URZ, URZ, URZ, URZ ;  /* 0x0000003f3f3ff290 */ /* 0x000fe2000fffe03f */
[----:B------:R-:W-:Y:S04]  /*ca10*/  STL.64 [R1+0x110], R16 ;  /* 0x0001101001007387 */ /* 0x000fe80000100a00 */
[----:B------:R0:W-:Y:S04]  /*ca20*/  STL.64 [R1+0x118], R18 ;  /* 0x0001181201007387 */ /* 0x0001e80000100a00 */
[----:B0-----:R-:W3:Y:S04]  /*ca30*/  LDL.LU.64 R18, [R1+0xa38] ;  /* 0x000a380001127983 */ /* 0x001ee80000300a00 */
[----:B------:R-:W3:Y:S01]  /*ca40*/  LDL.LU.64 R16, [R1+0xa30] ;  /* 0x000a300001107983 */ /* 0x000ee20000300a00 */
[----:B------:R-:W-:-:S02]  /*ca50*/  IMAD.MOV.U32 R28, RZ, RZ, R12 ;  /* 0x000000ffff1c7224 */ /* 0x000fc400078e000c */
[----:B------:R-:W-:Y:S02]  /*ca60*/  IMAD.MOV.U32 R0, RZ, RZ, R13 ;  /* 0x000000ffff007224 */ /* 0x000fe400078e000d */
[----:B------:R-:W0:Y:S04]  /*ca70*/  LDSM.16.MT88.4 R12, [R29+0x6000] ;  /* 0x006000001d0c783b */ /* 0x000e280000004200 */
[----:B0-----:R0:W-:Y:S04]  /*ca80*/  STL.64 [R1+0x968], R14 ;  /* 0x0009680e01007387 */ /* 0x0011e80000100a00 */
[----:B------:R1:W-:Y:S01]  /*ca90*/  STL.64 [R1+0x960], R12 ;  /* 0x0009600c01007387 */ /* 0x0003e20000100a00 */
[----:B---3--:R-:W-:Y:S11]  /*caa0*/  HMMA.16816.F32 R16, R24, R20, R16 ;  /* 0x000000141810723c */ /* 0x008ff60000001810 */
[----:B------:R-:W-:Y:S11]  /*cab0*/  @!UPT UIADD3 URZ, URZ, URZ, URZ ;  /* 0x0000003f3f3ff290 */ /* 0x000ff6000fffe03f */
[----:B------:R-:W-:Y:S02]  /*cac0*/  @!UPT UIADD3 URZ, URZ, URZ, URZ ;  /* 0x0000003f3f3ff290 */ /* 0x000fe4000fffe03f */
[----:B0-----:R-:W-:Y:S02]  /*cad0*/  IMAD.MOV.U32 R15, RZ, RZ, R18 ;  /* 0x000000ffff0f7224 */ /* 0x001fe400078e0012 */
[----:B------:R-:W-:-:S05]  /*cae0*/  IMAD.MOV.U32 R14, RZ, RZ, R19 ;  /* 0x000000ffff0e7224 */ /* 0x000fca00078e0013 */
[----:B------:R0:W-:Y:S04]  /*caf0*/  STL.64 [R1+0x9d8], R14 ;  /* 0x0009d80e01007387 */ /* 0x0001e80000100a00 */
[----:B-1----:R-:W2:Y:S04]  /*cb00*/  LDL.LU R12, [R1+0x180] ;  /* 0x00018000010c7983 */ /* 0x002ea80000300800 */
[----:B------:R-:W2:Y:S04]  /*cb10*/  LDL.LU R13, [R1+0x184] ;  /* 0x00018400010d7983 */ /* 0x000ea80000300800 */
[----:B0-----:R-:W2:Y:S04]  /*cb20*/  LDL.LU R14, [R1+0x188] ;  /* 0x00018800010e7983 */ /* 0x001ea80000300800 */
[----:B------:R-:W2:Y:S01]  /*cb30*/  LDL.LU R15, [R1+0x18c] ;  /* 0x00018c00010f7983 */ /* 0x000ea20000300800 */
[----:B------:R-:W-:-:S02]  /*cb40*/  IMAD.MOV.U32 R2, RZ, RZ, R16 ;  /* 0x000000ffff027224 */ /* 0x000fc400078e0010 */
[----:B------:R-:W-:Y:S02]  /*cb50*/  IMAD.MOV.U32 R3, RZ, RZ, R17 ;  /* 0x000000ffff037224 */ /* 0x000fe400078e0011 */
[----:B------:R-:W0:Y:S01]  /*cb60*/  LDSM.16.MT88.4 R16, [R29+0x6080] ;  /* 0x006080001d10783b */ /* 0x000e220000004200 */
[----:B------:R-:W-:Y:S02]  /*cb70*/  IMAD.MOV.U32 R11, RZ, RZ, R20 ;  /* 0x000000ffff0b7224 */ /* 0x000fe400078e0014 */
[----:B------:R-:W-:Y:S02]  /*cb80*/  IMAD.MOV.U32 R10, RZ, RZ, R21 ;  /* 0x000000ffff0a7224 */ /* 0x000fe400078e0015 */
[----:B------:R-:W1:Y:S04]  /*cb90*/  LDSM.16.MT88.4 R20, [R29+0x6100] ;  /* 0x006100001d14783b */ /* 0x000e680000004200 */
[----:B0-----:R-:W-:Y:S04]  /*cba0*/  STL.64 [R1+0x908], R18 ;  /* 0x0009081201007387 */ /* 0x001fe80000100a00 */
[----:B------:R-:W-:Y:S04]  /*cbb0*/  STL.64 [R1+0x900], R16 ;  /* 0x0009001001007387 */ /* 0x000fe80000100a00 */
[----:B-1----:R0:W-:Y:S04]  /*cbc0*/  STL [R1+0x8f4], R20 ;  /* 0x0008f41401007387 */ /* 0x0021e80000100800 */
[----:B------:R1:W-:Y:S01]  /*cbd0*/  STL [R1+0x8f0], R21 ;  /* 0x0008f01501007387 */ /* 0x0003e20000100800 */
[----:B0-----:R-:W-:-:S03]  /*cbe0*/  IMAD.MOV.U32 R20, RZ, RZ, R11 ;  /* 0x000000ffff147224 */ /* 0x001fc600078e000b */
[----:B------:R-:W-:Y:S01]  /*cbf0*/  STL [R1+0x8ec], R22 ;  /* 0x0008ec1601007387 */ /* 0x000fe20000100800 */
[----:B-1----:R-:W-:-:S03]  /*cc00*/  IMAD.MOV.U32 R21, RZ, RZ, R10 ;  /* 0x000000ffff157224 */ /* 0x002fc600078e000a */
[----:B------:R-:W-:Y:S04]  /*cc10*/  STL [R1+0x8e8], R23 ;  /* 0x0008e81701007387 */ /* 0x000fe80000100800 */
[----:B------:R-:W-:Y:S04]  /*cc20*/  STL.64 [R1+0xa00], R20 ;  /* 0x000a001401007387 */ /* 0x000fe80000100a00 */
[----:B------:R-:W-:Y:S01]  /*cc30*/  STL.64 [R1+0xa18], R4 ;  /* 0x000a180401007387 */ /* 0x000fe20000100a00 */
[----:B--2---:R-:W-:Y:S03]  /*cc40*/  HMMA.16816.F32 R16, R24, R4, R12 ;  /* 0x000000041810723c */ /* 0x004fe6000000180c */
[----:B------:R-:W2:Y:S04]  /*cc50*/  LDL.LU R12, [R1+0x90] ;  /* 0x00009000010c7983 */ /* 0x000ea80000300800 */
[----:B------:R-:W2:Y:S04]  /*cc60*/  LDL.LU R13, [R1+0x94] ;  /* 0x00009400010d7983 */ /* 0x000ea80000300800 */
[----:B------:R-:W3:Y:S04]  /*cc70*/  LDL.LU R14, [R1+0x98] ;  /* 0x00009800010e7983 */ /* 0x000ee80000300800 */
[----:B------:R-:W3:Y:S04]  /*cc80*/  LDL.LU R15, [R1+0x9c] ;  /* 0x00009c00010f7983 */ /* 0x000ee80000300800 */
[----:B------:R-:W0:Y:S04]  /*cc90*/  LDSM.16.MT88.4 R24, [R29+0x6180] ;  /* 0x006180001d18783b */ /* 0x000e280000004200 */
[----:B---3--:R-:W-:Y:S04]  /*cca0*/  STL.64 [R1+0x9e8], R14 ;  /* 0x0009e80e01007387 */ /* 0x008fe80000100a00 */
[----:B--2---:R1:W-:Y:S04]  /*ccb0*/  STL.64 [R1+0x9e0], R12 ;  /* 0x0009e00c01007387 */ /* 0x0043e80000100a00 */
[----:B-1----:R-:W2:Y:S04]  /*ccc0*/  LDL.LU R12, [R1+0x10] ;  /* 0x00001000010c7983 */ /* 0x002ea80000300800 */
[----:B------:R-:W2:Y:S04]  /*ccd0*/  LDL.LU R13, [R1+0x14] ;  /* 0x00001400010d7983 */ /* 0x000ea80000300800 */
[----:B------:R-:W3:Y:S04]  /*cce0*/  LDL.LU R20, [R1+0x1a0] ;  /* 0x0001a00001147983 */ /* 0x000ee80000300800 */
[----:B------:R-:W3:Y:S04]  /*ccf0*/  LDL.LU R21, [R1+0x1a4] ;  /* 0x0001a40001157983 */ /* 0x000ee80000300800 */
[----:B------:R-:W4:Y:S04]  /*cd00*/  LDL.LU R22, [R1+0x1a8] ;  /* 0x0001a80001167983 */ /* 0x000f280000300800 */
[----:B------:R-:W4:Y:S01]  /*cd10*/  LDL.LU R23, [R1+0x1ac] ;  /* 0x0001ac0001177983 */ /* 0x000f220000300800 */
[----:B------:R-:W-:-:S03]  /*cd20*/  IMAD.MOV.U32 R15, RZ, RZ, R6 ;  /* 0x000000ffff0f7224 */ /* 0x000fc600078e0006 */
[----:B------:R-:W2:Y:S01]  /*cd30*/  LDL.LU R4, [R1+0x1b0] ;  /* 0x0001b00001047983 */ /* 0x000ea20000300800 */
[----:B------:R-:W-:-:S03]  /*cd40*/  IMAD.MOV.U32 R14, RZ, RZ, R7 ;  /* 0x000000ffff0e7224 */ /* 0x000fc600078e0007 */
[----:B------:R-:W2:Y:S04]  /*cd50*/  LDL.LU R5, [R1+0x1b4] ;  /* 0x0001b40001057983 */ /* 0x000ea80000300800 */
[----:B------:R-:W2:Y:S04]  /*cd60*/  LDL.LU R6, [R1+0x1b8] ;  /* 0x0001b80001067983 */ /* 0x000ea80000300800 */
[----:B------:R-:W2:Y:S04]  /*cd70*/  LDL.LU R7, [R1+0x1bc] ;  /* 0x0001bc0001077983 */ /* 0x000ea80000300800 */
[----:B----4-:R-:W-:Y:S04]  /*cd80*/  STL.64 [R1+0xa10], R22 ;  /* 0x000a101601007387 */ /* 0x010fe80000100a00 */
[----:B---3--:R1:W-:Y:S02]  /*cd90*/  STL.64 [R1+0xa08], R20 ;  /* 0x000a081401007387 */ /* 0x0083e40000100a00 */
[----:B-1----:R-:W-:-:S02]  /*cda0*/  IMAD.MOV.U32 R21, RZ, RZ, R8 ;  /* 0x000000ffff157224 */ /* 0x002fc400078e0008 */
[----:B------:R-:W-:Y:S01]  /*cdb0*/  IMAD.MOV.U32 R20, RZ, RZ, R9 ;  /* 0x000000ffff147224 */ /* 0x000fe200078e0009 */
[----:B------:R-:W3:Y:S04]  /*cdc0*/  LDL.LU R8, [R1+0x190] ;  /* 0x0001900001087983 */ /* 0x000ee80000300800 */
[----:B------:R-:W3:Y:S04]  /*cdd0*/  LDL.LU R9, [R1+0x194] ;  /* 0x0001940001097983 */ /* 0x000ee80000300800 */
[----:B------:R-:W3:Y:S04]  /*cde0*/  LDL.LU R10, [R1+0x198] ;  /* 0x00019800010a7983 */ /* 0x000ee80000300800 */
[----:B------:R-:W3:Y:S04]  /*cdf0*/  LDL.LU R11, [R1+0x19c] ;  /* 0x00019c00010b7983 */ /* 0x000ee80000300800 */
[----:B------:R-:W-:Y:S04]  /*ce00*/  STL.64 [R1+0x918], R18 ;  /* 0x0009181201007387 */ /* 0x000fe80000100a00 */
[----:B------:R1:W-:Y:S04]  /*ce10*/  STL.64 [R1+0x910], R16 ;  /* 0x0009101001007387 */ /* 0x0003e80000100a00 */
[----:B-1----:R-:W4:Y:S04]  /*ce20*/  LDL.LU R16, [R1+0x170] ;  /* 0x0001700001107983 */ /* 0x002f280000300800 */
[----:B------:R-:W4:Y:S04]  /*ce30*/  LDL.LU R17, [R1+0x174] ;  /* 0x0001740001117983 */ /* 0x000f280000300800 */
[----:B------:R-:W3:Y:S04]  /*ce40*/  LDL.LU R18, [R1+0x178] ;  /* 0x0001780001127983 */ /* 0x000ee80000300800 */
[----:B------:R-:W3:Y:S01]  /*ce50*/  LDL.LU R19, [R1+0x17c] ;  /* 0x00017c0001137983 */ /* 0x000ee20000300800 */
[----:B--2---:R-:W-:Y:S03]  /*ce60*/  HMMA.16816.F32 R20, R12, R20, R4 ;  /* 0x000000140c14723c */ /* 0x004fe60000001804 */
[----:B---3--:R-:W-:Y:S04]  /*ce70*/  STL.64 [R1+0x9c0], R18 ;  /* 0x0009c01201007387 */ /* 0x008fe80000100a00 */
[----:B----4-:R1:W-:Y:S02]  /*ce80*/  STL.64 [R1+0x9b8], R16 ;  /* 0x0009b81001007387 */ /* 0x0103e40000100a00 */
[----:B-1----:R-:W-:-:S02]  /*ce90*/  IMAD.MOV.U32 R16, RZ, RZ, R28 ;  /* 0x000000ffff107224 */ /* 0x002fc400078e001c */
[----:B------:R-:W2:Y:S01]  /*cea0*/  LDL.LU R28, [R1+0xa28] ;  /* 0x000a2800011c7983 */ /* 0x000ea20000300800 */
[----:B------:R-:W-:-:S03]  /*ceb0*/  IMAD.MOV.U32 R17, RZ, RZ, R0 ;  /* 0x000000ffff117224 */ /* 0x000fc600078e0000 */
[----:B------:R-:W3:Y:S04]  /*cec0*/  LDL.LU R0, [R1+0xa24] ;  /* 0x000a240001007983 */ /* 0x000ee80000300800 */
[----:B0-----:R-:W-:Y:S04]  /*ced0*/  STL.64 [R1+0x8a0], R26 ;  /* 0x0008a01a01007387 */ /* 0x001fe80000100a00 */
[----:B------:R0:W-:Y:S04]  /*cee0*/  STL.64 [R1+0x898], R24 ;  /* 0x0008981801007387 */ /* 0x0001e80000100a00 */
[----:B0-----:R-:W4:Y:S04]  /*cef0*/  LDL.LU R24, [R1] ;  /* 0x0000000001187983 */ /* 0x001f280000300800 */
[----:B------:R-:W4:Y:S04]  /*cf00*/  LDL.LU R25, [R1+0x4] ;  /* 0x0000040001197983 */ /* 0x000f280000300800 */
[----:B------:R-:W3:Y:S01]  /*cf10*/  LDL.LU R26, [R1+0x8] ;  /* 0x00000800011a7983 */ /* 0x000ee20000300800 */
[----:B------:R-:W-:-:S02]  /*cf20*/  IMAD.MOV.U32 R6, RZ, RZ, R22 ;  /* 0x000000ffff067224 */ /* 0x000fc400078e0016 */
[----:B------:R-:W-:Y:S02]  /*cf30*/  IMAD.MOV.U32 R7, RZ, RZ, R23 ;  /* 0x000000ffff077224 */ /* 0x000fe400078e0017 */
[----:B--2---:R-:W-:Y:S02]  /*cf40*/  IMAD.MOV.U32 R27, RZ, RZ, R28 ;  /* 0x000000ffff1b7224 */ /* 0x004fe400078e001c */
[----:B------:R-:W2:Y:S04]  /*cf50*/  LDL.LU R28, [R1+0xa20] ;  /* 0x000a2000011c7983 */ /* 0x000ea80000300800 */
[----:B---3--:R-:W-:Y:S04]  /*cf60*/  STL.64 [R1+0x9f8], R26 ;  /* 0x0009f81a01007387 */ /* 0x008fe80000100a00 */
[----:B----4-:R0:W-:Y:S04]  /*cf70*/  STL.64 [R1+0x9f0], R24 ;  /* 0x0009f01801007387 */ /* 0x0101e80000100a00 */
[----:B0-----:R-:W3:Y:S04]  /*cf80*/  LDL.LU R24, [R1+0xa0] ;  /* 0x0000a00001187983 */ /* 0x001ee80000300800 */
[----:B------:R-:W3:Y:S04]  /*cf90*/  LDL.LU R25, [R1+0xa4] ;  /* 0x0000a40001197983 */ /* 0x000ee80000300800 */
[----:B------:R-:W3:Y:S04]  /*cfa0*/  LDL.LU R26, [R1+0xa8] ;  /* 0x0000a800011a7983 */ /* 0x000ee80000300800 */
[----:B------:R-:W3:Y:S04]  /*cfb0*/  LDL.LU R27, [R1+0xac] ;  /* 0x0000ac00011b7983 */ /* 0x000ee80000300800 */
[----:B------:R-:W-:Y:S04]  /*cfc0*/  STL [R1+0x794], R29 ;  /* 0x0007941d01007387 */ /* 0x000fe80000100800 */
[----:B------:R-:W3:Y:S04]  /*cfd0*/  LDL.LU.64 R4, [R1+0xa18] ;  /* 0x000a180001047983 */ /* 0x000ee80000300a00 */
[----:B------:R0:W-:Y:S04]  /*cfe0*/  STL.64 [R1+0xd0], R20 ;  /* 0x0000d01401007387 */ /* 0x0001e80000100a00 */
[----:B------:R-:W4:Y:S04]  /*cff0*/  LDL.LU.64 R22, [R1+0xa10] ;  /* 0x000a100001167983 */ /* 0x000f280000300a00 */
[----:B0-----:R-:W4:Y:S02]  /*d000*/  LDL.LU.64 R20, [R1+0xa08] ;  /* 0x000a080001147983 */ /* 0x001f240000300a00 */
[C---:B----4-:R-:W-:Y:S11]  /*d010*/  HMMA.16816.F32 R20, R12.reuse, R16, R20 ;  /* 0x000000100c14723c */ /* 0x050ff60000001814 */
[----:B------:R-:W-:Y:S11]  /*d020*/  @!UPT UIADD3 URZ, URZ, URZ, URZ ;  /* 0x0000003f3f3ff290 */ /* 0x000ff6000fffe03f */
[----:B------:R-:W-:Y:S01]  /*d030*/  @!UPT UIADD3 URZ, URZ, URZ, URZ ;  /* 0x0000003f3f3ff290 */ /* 0x000fe2000fffe03f */
[----:B------:R0:W-:Y:S04]  /*d040*/  STL.64 [R1+0xc0], R20 ;  /* 0x0000c01401007387 */ /* 0x0001e80000100a00 */
[----:B------:R-:W-:Y:S04]  /*d050*/  STL.64 [R1+0xc8], R22 ;  /* 0x0000c81601007387 */ /* 0x000fe80000100a00 */
[----:B0-----:R-:W4:Y:S04]  /*d060*/  LDL.LU.64 R20, [R1+0xa00] ;  /* 0x000a000001147983 */ /* 0x001f280000300a00 */
[----:B------:R0:W-:Y:S04]  /*d070*/  STL.64 [R1+0x9d0], R16 ;  /* 0x0009d01001007387 */ /* 0x0001e80000100a00 */
[----:B0-----:R-:W2:Y:S01]  /*d080*/  LDL.LU.64 R16, [R1+0x40] ;  /* 0x0000400001107983 */ /* 0x001ea20000300a00 */
[C---:B----4-:R-:W-:Y:S08]  /*d090*/  HMMA.16816.F32 R8, R12.reuse, R20, R8 ;  /* 0x000000140c08723c */ /* 0x050ff00000001808 */
[----:B---3--:R-:W-:Y:S01]  /*d0a0*/  HMMA.16816.F32 R12, R12, R4, R24 ;  /* 0x000000040c0c723c */ /* 0x008fe20000001818 */
[----:B------:R0:W-:Y:S04]  /*d0b0*/  STL.64 [R1+0x9c8], R20 ;  /* 0x0009c81401007387 */ /* 0x0001e80000100a00 */
[----:B0-----:R-:W3:Y:S10]  /*d0c0*/  LDL.LU R20, [R1+0x80] ;  /* 0x0000800001147983 */ /* 0x001ef40000300800 */
[----:B------:R0:W-:Y:S04]  /*d0d0*/  STL.64 [R1+0xb0], R8 ;  /* 0x0000b00801007387 */ /* 0x0001e80000100a00 */
[----:B------:R1:W-:Y:S04]  /*d0e0*/  STL.64 [R1+0xb8], R10 ;  /* 0x0000b80a01007387 */ /* 0x0003e80000100a00 */
[----:B------:R-:W3:Y:S04]  /*d0f0*/  LDL.LU R21, [R1+0x84] ;  /* 0x0000840001157983 */ /* 0x000ee80000300800 */
[----:B------:R-:W3:Y:S04]  /*d100*/  LDL.LU R22, [R1+0x88] ;  /* 0x0000880001167983 */ /* 0x000ee80000300800 */
[----:B------:R-:W3:Y:S04]  /*d110*/  LDL.LU R23, [R1+0x8c] ;  /* 0x00008c0001177983 */ /* 0x000ee80000300800 */
[----:B0-----:R-:W4:Y:S04]  /*d120*/  LDL.LU R8, [R1+0x160] ;  /* 0x0001600001087983 */ /* 0x001f280000300800 */
[----:B------:R-:W4:Y:S04]  /*d130*/  LDL.LU R9, [R1+0x164] ;  /* 0x0001640001097983 */ /* 0x000f280000300800 */
[----:B-1----:R-:W4:Y:S04]  /*d140*/  LDL.LU R10, [R1+0x168] ;  /* 0x00016800010a7983 */ /* 0x002f280000300800 */
[----:B------:R-:W2:Y:S04]  /*d150*/  LDL.LU.64 R26, [R1+0x9f8] ;  /* 0x0009f800011a7983 */ /* 0x000ea80000300a00 */
[----:B------:R-:W2:Y:S04]  /*d160*/  LDL.LU.64 R24, [R1+0x9f0] ;  /* 0x0009f00001187983 */ /* 0x000ea80000300a00 */
[----:B------:R-:W-:Y:S04]  /*d170*/  STL.64 [R1+0xa0], R12 ;  /* 0x0000a00c01007387 */ /* 0x000fe80000100a00 */
[----:B------:R0:W-:Y:S04]  /*d180*/  STL.64 [R1+0xa8], R14 ;  /* 0x0000a80e01007387 */ /* 0x0001e80000100a00 */
[----:B0-----:R-:W2:Y:S04]  /*d190*/  LDL.LU.64 R14, [R1+0x9e8] ;  /* 0x0009e800010e7983 */ /* 0x001ea80000300a00 */
[----:B------:R-:W2:Y:S02]  /*d1a0*/  LDL.LU.64 R12, [R1+0x9e0] ;  /* 0x0009e000010c7983 */ /* 0x000ea40000300a00 */
[C---:B--2---:R-:W-:Y:S11]  /*d1b0*/  HMMA.16816.F32 R12, R24.reuse, R16, R12 ;  /* 0x00000010180c723c */ /* 0x044ff6000000180c */
[----:B------:R-:W-:Y:S11]  /*d1c0*/  @!UPT UIADD3 URZ, URZ, URZ, URZ ;  /* 0x0000003f3f3ff290 */ /* 0x000ff6000fffe03f */
[----:B------:R-:W-:Y:S01]  /*d1d0*/  @!UPT UIADD3 URZ, URZ, URZ, URZ ;  /* 0x0000003f3f3ff290 */ /* 0x000fe2000fffe03f */
[----:B------:R0:W-:Y:S04]  /*d1e0*/  STL.64 [R1+0x90], R12 ;  /* 0x0000900c01007387 */ /* 0x0001e80000100a00 */
[----:B------:R1:W-:Y:S01]  /*d1f0*/  STL.64 [R1+0x98], R14 ;  /* 0x0000980e01007387 */ /* 0x0003e20000100a00 */
[----:B0-----:R-:W-:Y:S02]  /*d200*/  IMAD.MOV.U32 R13, RZ, RZ, R16 ;  /* 0x000000ffff0d7224 */ /* 0x001fe400078e0010 */
[----:B------:R-:W-:Y:S01]  /*d210*/  IMAD.MOV.U32 R12, RZ, RZ, R17 ;  /* 0x000000ffff0c7224 */ /* 0x000fe200078e0011 */
[----:B-1----:R-:W2:Y:S04]  /*d220*/  LDL.LU.64 R14, [R1+0x9d8] ;  /* 0x0009d800010e7983 */ /* 0x002ea80000300a00 */
[----:B------:R-:W3:Y:S02]  /*d230*/  LDL.LU.64 R16, [R1+0x9d0] ;  /* 0x0009d00001107983 */ /* 0x000ee40000300a00 */
[C---:B---3--:R-:W-:Y:S02]  /*d240*/  HMMA.16816.F32 R16, R24.reuse, R16, R20 ;  /* 0x000000101810723c */ /* 0x048fe40000001814 */
[----:B------:R-:W3:Y:S11]  /*d250*/  LDL.LU.64 R20, [R1+0x9c8] ;  /* 0x0009c80001147983 */ /* 0x000ef60000300a00 */
[----:B------:R-:W-:Y:S10]  /*d260*/  @!UPT UIADD3 URZ, URZ, URZ, URZ ;  /* 0x0000003f3f3ff290 */ /* 0x000ff4000fffe03f */
[----:B------:R-:W-:Y:S04]  /*d270*/  STL.64 [R1+0x80], R16 ;  /* 0x0000801001007387 */ /* 0x000fe80000100a00 */
[----:B------:R0:W-:Y:S04]  /*d280*/  STL.64 [R1+0x88], R18 ;  /* 0x0000881201007387 */ /* 0x0001e80000100a00 */
[----:B0-----:R-:W3:Y:S04]  /*d290*/  LDL.LU.64 R18, [R1+0x9c0] ;  /* 0x0009c00001127983 */ /* 0x001ee80000300a00 */
[----:B------:R-:W3:Y:S01]  /*d2a0*/  LDL.LU.64 R16, [R1+0x9b8] ;  /* 0x0009b80001107983 */ /* 0x000ee20000300a00 */
[----:B------:R-:W-:Y:S01]  /*d2b0*/  IMAD.MOV.U32 R11, RZ, RZ, R28 ;  /* 0x000000ffff0b7224 */ /* 0x000fe200078e001c */
[----:B---3--:R-:W-:Y:S11]  /*d2c0*/  HMMA.16816.F32 R16, R24, R20, R16 ;  /* 0x000000141810723c */ /* 0x008ff60000001810 */
[----:B------:R-:W-:Y:S11]  /*d2d0*/  @!UPT UIADD3 URZ, URZ, URZ, URZ ;  /* 0x0000003f3f3ff290 */ /* 0x000ff6000fffe03f */
[----:B------:R-:W-:Y:S02]  /*d2e0*/  @!UPT UIADD3 URZ, URZ, URZ, URZ ;  /* 0x0000003f3f3ff290 */ /* 0x000fe4000fffe03f */
[----:B------:R-:W-:Y:S02]  /*d2f0*/  IMAD.MOV.U32 R29, RZ, RZ, R18 ;  /* 0x000000ffff1d7224 */ /* 0x000fe400078e0012 */
[----:B------:R-:W-:Y:S02]  /*d300*/  IMAD.MOV.U32 R28, RZ, RZ, R19 ;  /* 0x000000ffff1c7224 */ /* 0x000fe400078e0013 */
[----:B------:R-:W-:Y:S02]  /*d310*/  IMAD.MOV.U32 R20, RZ, RZ, R16 ;  /* 0x000000ffff147224 */ /* 0x000fe400078e0010 */
[----:B------:R-:W-:Y:S02]  /*d320*/  IMAD.MOV.U32 R21, RZ, RZ, R17 ;  /* 0x000000ffff157224 */ /* 0x000fe400078e0011 */
[----:B--2---:R-:W-:Y:S02]  /*d330*/  IMAD.MOV.U32 R18, RZ, RZ, R15 ;  /* 0x000000ffff127224 */ /* 0x004fe400078e000f */
[----:B------:R-:W-:-:S02]  /*d340*/  IMAD.MOV.U32 R19, RZ, RZ, R14 ;  /* 0x000000ffff137224 */ /* 0x000fc400078e000e */
[----:B------:R-:W-:Y:S02]  /*d350*/  IMAD.MOV.U32 R16, RZ, RZ, R2 ;  /* 0x000000ffff107224 */ /* 0x000fe400078e0002 */
[----:B------:R-:W-:Y:S01]  /*d360*/  IMAD.MOV.U32 R17, RZ, RZ, R3 ;  /* 0x000000ffff117224 */ /* 0x000fe200078e0003 */
[----:B------:R-:W2:Y:S04]  /*d370*/  LDL.LU R2, [R1+0x9b4] ;  /* 0x0009b40001027983 */ /* 0x000ea80000300800 */
[----:B------:R-:W3:Y:S04]  /*d380*/  LDL.LU R3, [R1+0x9b0] ;  /* 0x0009b00001037983 */ /* 0x000ee80000300800 */
[----:B------:R-:W-:Y:S04]  /*d390*/  STL.64 [R1+0x928], R18 ;  /* 0x0009281201007387 */ /* 0x000fe80000100a00 */
[----:B------:R0:W-:Y:S04]  /*d3a0*/  STL.64 [R1+0x920], R16 ;  /* 0x0009201001007387 */ /* 0x0001e80000100a00 */
[----:B0-----:R-:W2:Y:S04]  /*d3b0*/  LDL.LU.64 R16, [R1+0x30] ;  /* 0x0000300001107983 */ /* 0x001ea80000300a00 */
[----:B------:R-:W2:Y:S01]  /*d3c0*/  LDL.LU.64 R18, [R1+0x38] ;  /* 0x0000380001127983 */ /* 0x000ea20000300a00 */
[----:B----4-:R-:W-:Y:S03]  /*d3d0*/  HMMA.16816.F32 R24, R24, R4, R8 ;  /* 0x000000041818723c */ /* 0x010fe60000001808 */
[----:B--2---:R-:W-:Y:S04]  /*d3e0*/  STL.64 [R1+0x998], R18 ;  /* 0x0009981201007387 */ /* 0x004fe80000100a00 */
[----:B------:R0:W-:Y:S04]  /*d3f0*/  STL.64 [R1+0x990], R16 ;  /* 0x0009901001007387 */ /* 0x0001e80000100a00 */
[----:B0-----:R-:W2:Y:S04]  /*d400*/  LDL.LU R16, [R1+0x150] ;  /* 0x0001500001107983 */ /* 0x001ea80000300800 */
[----:B------:R-:W2:Y:S04]  /*d410*/  LDL.LU R17, [R1+0x154] ;  /* 0x0001540001117983 */ /* 0x000ea80000300800 */
[----:B------:R-:W2:Y:S04]  /*d420*/  LDL.LU R18, [R1+0x158] ;  /* 0x0001580001127983 */ /* 0x000ea80000300800 */
[----:B------:R-:W2:Y:S04]  /*d430*/  LDL.LU R19, [R1+0x15c] ;  /* 0x00015c0001137983 */ /* 0x000ea80000300800 */
[----:B------:R-:W-:Y:S04]  /*d440*/  STL [R1+0x8fc], R21 ;  /* 0x0008fc1501007387 */ /* 0x000fe80000100800 */
[----:B------:R0:W-:Y:S04]  /*d450*/  STL [R1+0x8f8], R20 ;  /* 0x0008f81401007387 */ /* 0x0001e80000100800 */
[----:B0-----:R-:W4:Y:S04]  /*d460*/  LDL.LU R20, [R1+0x140] ;  /* 0x0001400001147983 */ /* 0x001f280000300800 */
[----:B------:R-:W4:Y:S04]  /*d470*/  LDL.LU R21, [R1+0x144] ;  /* 0x0001440001157983 */ /* 0x000f280000300800 */
[----:B------:R-:W4:Y:S04]  /*d480*/  LDL.LU R22, [R1+0x148] ;  /* 0x0001480001167983 */ /* 0x000f280000300800 */
[----:B------:R-:W4:Y:S04]  /*d490*/  LDL.LU R23, [R1+0x14c] ;  /* 0x00014c0001177983 */ /* 0x000f280000300800 */
[----:B------:R-:W2:Y:S04]  /*d4a0*/  LDL.LU.64 R10, [R1+0x9a8] ;  /* 0x0009a800010a7983 */ /* 0x000ea80000300a00 */
[----:B------:R-:W2:Y:S04]  /*d4b0*/  LDL.LU.64 R8, [R1+0x9a0] ;  /* 0x0009a00001087983 */ /* 0x000ea80000300a00 */
[----:B------:R-:W-:Y:S04]  /*d4c0*/  STL.64 [R1+0x978], R6 ;  /* 0x0009780601007387 */ /* 0x000fe80000100a00 */
[----:B------:R0:W-:Y:S04]  /*d4d0*/  STL.64 [R1+0x970], R4 ;  /* 0x0009700401007387 */ /* 0x0001e80000100a00 */
[----:B0-----:R-:W2:Y:S04]  /*d4e0*/  LDL.LU R4, [R1+0x130] ;  /* 0x0001300001047983 */ /* 0x001ea80000300800 */
[----:B------:R-:W2:Y:S04]  /*d4f0*/  LDL.LU R5, [R1+0x134] ;  /* 0x0001340001057983 */ /* 0x000ea80000300800 */
[----:B------:R-:W2:Y:S04]  /*d500*/  LDL.LU R6, [R1+0x138] ;  /* 0x0001380001067983 */ /* 0x000ea80000300800 */
[----:B------:R-:W2:Y:S04]  /*d510*/  LDL.LU R7, [R1+0x13c] ;  /* 0x00013c0001077983 */ /* 0x000ea80000300800 */
[----:B--2---:R-:W-:Y:S04]  /*d520*/  STL.64 [R1+0x988], R6 ;  /* 0x0009880601007387 */ /* 0x004fe80000100a00 */
[----:B------:R0:W-:Y:S02]  /*d530*/  STL.64 [R1+0x980], R4 ;  /* 0x0009800401007387 */ /* 0x0001e40000100a00 */
[----:B0-----:R-:W-:-:S02]  /*d540*/  IMAD.MOV.U32 R4, RZ, RZ, R13 ;  /* 0x000000ffff047224 */ /* 0x001fc400078e000d */
[----:B------:R-:W-:Y:S02]  /*d550*/  IMAD.MOV.U32 R5, RZ, RZ, R12 ;  /* 0x000000ffff057224 */ /* 0x000fe400078e000c */
[----:B------:R-:W2:Y:S04]  /*d560*/  LDL.LU R12, [R1+0xf0] ;  /* 0x0000f000010c7983 */ /* 0x000ea80000300800 */
[----:B------:R-:W-:Y:S01]  /*d570*/  STL.64 [R1+0x8b0], R26 ;  /* 0x0008b01a01007387 */ /* 0x000fe20000100a00 */
[----:B------:R-:W-:Y:S03]  /*d580*/  HMMA.16816.F32 R4, R8, R4, R16 ;  /* 0x000000040804723c */ /* 0x000fe60000001810 */
[----:B------:R0:W-:Y:S04]  /*d590*/  STL.64 [R1+0x8a8], R24 ;  /* 0x0008a81801007387 */ /* 0x0001e80000100a00 */
[----:B0-----:R-:W2:Y:S04]  /*d5a0*/  LDL.LU.64 R24, [R1+0x20] ;  /* 0x0000200001187983 */ /* 0x001ea80000300a00 */
[----:B------:R-:W2:Y:S04]  /*d5b0*/  LDL.LU.64 R26, [R1+0x28] ;  /* 0x00002800011a7983 */ /* 0x000ea80000300a00 */
[----:B------:R-:W2:Y:S04]  /*d5c0*/  LDL.LU.64 R18, [R1+0x998] ;  /* 0x0009980001127983 */ /* 0x000ea80000300a00 */
[----:B------:R-:W4:Y:S01]  /*d5d0*/  LDL.LU.64 R16, [R1+0x990] ;  /* 0x0009900001107983 */ /* 0x000f220000300a00 */
[----:B---3--:R-:W-:-:S02]  /*d5e0*/  IMAD.MOV.U32 R13, RZ, RZ, R3 ;  /* 0x000000ffff0d7224 */ /* 0x008fc400078e0003 */
[----:B------:R-:W-:Y:S01]  /*d5f0*/  IMAD.MOV.U32 R14, RZ, RZ, R2 ;  /* 0x000000ffff0e7224 */ /* 0x000fe200078e0002 */
[----:B------:R4:W-:Y:S01]  /*d600*/  STL [R1+0x50], R4 ;  /* 0x0000500401007387 */ /* 0x0009e20000100800 */
[----:B------:R-:W-:Y:S02]  /*d610*/  IMAD.MOV.U32 R15, RZ, RZ, R0 ;  /* 0x000000ffff0f7224 */ /* 0x000fe400078e0000 */
[----:B------:R-:W-:Y:S02]  /*d620*/  IMAD.MOV.U32 R0, RZ, RZ, R5 ;  /* 0x000000ffff007224 */ /* 0x000fe400078e0005 */
[----:B------:R-:W-:Y:S02]  /*d630*/  IMAD.MOV.U32 R3, RZ, RZ, R6 ;  /* 0x000000ffff037224 */ /* 0x000fe400078e0006 */
[----:B------:R-:W-:-:S03]  /*d640*/  IMAD.MOV.U32 R2, RZ, RZ, R7 ;  /* 0x000000ffff027224 */ /* 0x000fc600078e0007 */
[----:B------:R-:W-:Y:S04]  /*d650*/  STL [R1+0x8e4], R3 ;  /* 0x0008e40301007387 */ /* 0x000fe80000100800 */
[----:B------:R-:W-:Y:S01]  /*d660*/  STL [R1+0x8e0], R0 ;  /* 0x0008e00001007387 */ /* 0x000fe20000100800 */
[C---:B----4-:R-:W-:Y:S11]  /*d670*/  HMMA.16816.F32 R4, R8.reuse, R16, R20 ;  /* 0x000000100804723c */ /* 0x050ff60000001814 */
[----:B------:R-:W-:Y:S11]  /*d680*/  @!UPT UIADD3 URZ, URZ, URZ, URZ ;  /* 0x0000003f3f3ff290 */ /* 0x000ff6000fffe03f */
[----:B------:R-:W-:Y:S01]  /*d690*/  @!UPT UIADD3 URZ, URZ, URZ, URZ ;  /* 0x0000003f3f3ff290 */ /* 0x000fe2000fffe03f */
[----:B------:R0:W-:Y:S01]  /*d6a0*/  STL.64 [R1+0x18], R6 ;  /* 0x0000180601007387 */ /* 0x0001e20000100a00 */
[----:B------:R-:W-:Y:S02]  /*d6b0*/  IMAD.MOV.U32 R22, RZ, RZ, R4 ;  /* 0x000000ffff167224 */ /* 0x000fe400078e0004 */
[----:B------:R-:W-:Y:S01]  /*d6c0*/  IMAD.MOV.U32 R23, RZ, RZ, R5 ;  /* 0x000000ffff177224 */ /* 0x000fe200078e0005 */
[----:B0-----:R-:W3:Y:S04]  /*d6d0*/  LDL.LU.64 R6, [R1+0x988] ;  /* 0x0009880001067983 */ /* 0x001ee80000300a00 */
[----:B------:R-:W3:Y:S04]  /*d6e0*/  LDL.LU.64 R4, [R1+0x980] ;  /* 0x0009800001047983 */ /* 0x000ee80000300a00 */
[----:B--2---:R0:W-:Y:S04]  /*d6f0*/  STL.64 [R1+0x940], R18 ;  /* 0x0009401201007387 */ /* 0x0041e80000100a00 */
[----:B0-----:R-:W2:Y:S04]  /*d700*/  LDL R18, [R1+0x48] ;  /* 0x0000480001127983 */ /* 0x001ea80000100800 */
[----:B------:R-:W2:Y:S01]  /*d710*/  LDL R19, [R1+0x4c] ;  /* 0x00004c0001137983 */ /* 0x000ea20000100800 */
[----:B---3--:R-:W-:Y:S11]  /*d720*/  HMMA.16816.F32 R4, R8, R24, R4 ;  /* 0x000000180804723c */ /* 0x008ff60000001804 */
[----:B------:R-:W-:Y:S11]  /*d730*/  @!UPT UIADD3 URZ, URZ, URZ, URZ ;  /* 0x0000003f3f3ff290 */ /* 0x000ff6000fffe03f */
[----:B------:R-:W-:Y:S02]  /*d740*/  @!UPT UIADD3 URZ, URZ, URZ, URZ ;  /* 0x0000003f3f3ff290 */ /* 0x000fe4000fffe03f */
[----:B------:R-:W-:Y:S02]  /*d750*/  IMAD.MOV.U32 R25, RZ, RZ, R6 ;  /* 0x000000ffff197224 */ /* 0x000fe400078e0006 */
[----:B------:R-:W-:Y:S02]  /*d760*/  IMAD.MOV.U32 R24, RZ, RZ, R7 ;  /* 0x000000ffff187224 */ /* 0x000fe400078e0007 */
[----:B------:R-:W-:Y:S01]  /*d770*/  IMAD.MOV.U32 R21, RZ, RZ, R4 ;  /* 0x000000ffff157224 */ /* 0x000fe200078e0004 */
[----:B------:R-:W3:Y:S01]  /*d780*/  LDL.LU.64 R6, [R1+0x978] ;  /* 0x0009780001067983 */ /* 0x000ee20000300a00 */
[----:B------:R-:W-:-:S03]  /*d790*/  IMAD.MOV.U32 R20, RZ, RZ, R5 ;  /* 0x000000ffff147224 */ /* 0x000fc600078e0005 */
[----:B------:R-:W4:Y:S04]  /*d7a0*/  LDL.LU.64 R4, [R1+0x970] ;  /* 0x0009700001047983 */ /* 0x000f280000300a00 */
[----:B------:R-:W-:Y:S04]  /*d7b0*/  STL.64 [R1+0x950], R26 ;  /* 0x0009501a01007387 */ /* 0x000fe80000100a00 */
[----:B------:R0:W-:Y:S04]  /*d7c0*/  STL.64 [R1+0x948], R24 ;  /* 0x0009481801007387 */ /* 0x0001e80000100a00 */
[----:B0-----:R-:W2:Y:S04]  /*d7d0*/  LDL.LU R24, [R1+0x120] ;  /* 0x0001200001187983 */ /* 0x001ea80000300800 */
[----:B------:R-:W2:Y:S04]  /*d7e0*/  LDL.LU R25, [R1+0x124] ;  /* 0x0001240001197983 */ /* 0x000ea80000300800 */
[----:B------:R-:W2:Y:S04]  /*d7f0*/  LDL.LU R26, [R1+0x128] ;  /* 0x00012800011a7983 */ /* 0x000ea80000300800 */
[----:B------:R-:W2:Y:S04]  /*d800*/  LDL.LU R27, [R1+0x12c] ;  /* 0x00012c00011b7983 */ /* 0x000ea80000300800 */
[----:B------:R-:W-:Y:S04]  /*d810*/  STL.64 [R1+0x938], R22 ;  /* 0x0009381601007387 */ /* 0x000fe80000100a00 */
[----:B------:R0:W-:Y:S04]  /*d820*/  STL.64 [R1+0x930], R20 ;  /* 0x0009301401007387 */ /* 0x0001e80000100a00 */
[----:B0-----:R-:W2:Y:S04]  /*d830*/  LDL.LU R20, [R1+0x110] ;  /* 0x0001100001147983 */ /* 0x001ea80000300800 */
[----:B------:R-:W2:Y:S04]  /*d840*/  LDL.LU R21, [R1+0x114] ;  /* 0x0001140001157983 */ /* 0x000ea80000300800 */
[----:B------:R-:W2:Y:S04]  /*d850*/  LDL.LU R22, [R1+0x118] ;  /* 0x0001180001167983 */ /* 0x000ea80000300800 */
[----:B------:R-:W2:Y:S01]  /*d860*/  LDL.LU R23, [R1+0x11c] ;  /* 0x00011c0001177983 */ /* 0x000ea20000300800 */
[----:B----4-:R-:W-:Y:S03]  /*d870*/  HMMA.16816.F32 R8, R8, R4, R12 ;  /* 0x000000040808723c */ /* 0x010fe6000000180c */
[----:B------:R-:W2:Y:S04]  /*d880*/  LDL.LU.64 R14, [R1+0x968] ;  /* 0x00096800010e7983 */ /* 0x000ea80000300a00 */
[----:B------:R-:W2:Y:S11]  /*d890*/  LDL.LU.64 R12, [R1+0x960] ;  /* 0x00096000010c7983 */ /* 0x000eb60000300a00 */
[----:B------:R-:W-:Y:S05]  /*d8a0*/  @!UPT UIADD3 URZ, URZ, URZ, URZ ;  /* 0x0000003f3f3ff290 */ /* 0x000fea000fffe03f */
[----:B------:R3:W-:Y:S04]  /*d8b0*/  STL.64 [R1+0x858], R10 ;  /* 0x0008580a01007387 */ /* 0x0007e80000100a00 */
[----:B------:R0:W-:Y:S01]  /*d8c0*/  STL.64 [R1+0x850], R8 ;  /* 0x0008500801007387 */ /* 0x0001e20000100a00 */
[----:B---3--:R-:W-:Y:S02]  /*d8d0*/  IMAD.MOV.U32 R10, RZ, RZ, R6 ;  /* 0x000000ffff0a7224 */ /* 0x008fe400078e0006 */
[----:B------:R-:W-:Y:S01]  /*d8e0*/  IMAD.MOV.U32 R11, RZ, RZ, R7 ;  /* 0x000000ffff0b7224 */ /* 0x000fe200078e0007 */
[----:B0-----:R-:W3:Y:S04]  /*d8f0*/  LDL.LU R8, [R1+0xd0] ;  /* 0x0000d00001087983 */ /* 0x001ee80000300800 */
[----:B------:R-:W3:Y:S04]  /*d900*/  LDL.LU R9, [R1+0xd4] ;  /* 0x0000d40001097983 */ /* 0x000ee80000300800 */
[----:B------:R-:W4:Y:S04]  /*d910*/  LDL.LU R6, [R1+0x95c] ;  /* 0x00095c0001067983 */ /* 0x000f280000300800 */
[----:B------:R-:W4:Y:S01]  /*d920*/  LDL.LU R7, [R1+0x958] ;  /* 0x0009580001077983 */ /* 0x000f220000300800 */
[C---:B--2---:R-:W-:Y:S03]  /*d930*/  HMMA.16816.F32 R16, R12.reuse, R18, R24 ;  /* 0x000000120c10723c */ /* 0x044fe60000001818 */
[----:B------:R-:W2:Y:S04]  /*d940*/  LDL.LU.64 R26, [R1+0x950] ;  /* 0x00095000011a7983 */ /* 0x000ea80000300a00 */
[----:B------:R-:W2:Y:S11]  /*d950*/  LDL.LU.64 R24, [R1+0x948] ;  /* 0x0009480001187983 */ /* 0x000eb60000300a00 */
[----:B------:R-:W-:Y:S05]  /*d960*/  @!UPT UIADD3 URZ, URZ, URZ, URZ ;  /* 0x0000003f3f3ff290 */ /* 0x000fea000fffe03f */
[----:B------:R-:W-:Y:S04]  /*d970*/  STL.64 [R1+0x1e0], R16 ;  /* 0x0001e01001007387 */ /* 0x000fe80000100a00 */
[----:B------:R0:W-:Y:S04]  /*d980*/  STL.64 [R1+0x1e8], R18 ;  /* 0x0001e81201007387 */ /* 0x0001e80000100a00 */
[----:B0-----:R-:W2:Y:S02]  /*d990*/  LDL.LU.64 R18, [R1+0x940] ;  /* 0x0009400001127983 */ /* 0x001ea40000300a00 */
[----:B--2---:R-:W-:Y:S01]  /*d9a0*/  HMMA.16816.F32 R20, R12, R18, R20 ;  /* 0x000000120c14723c */ /* 0x004fe20000001814 */
[----:B------:R-:W-:-:S02]  /*d9b0*/  IMAD.MOV.U32 R5, RZ, RZ, R18 ;  /* 0x000000ffff057224 */ /* 0x000fc400078e0012 */
[----:B------:R-:W-:Y:S11]  /*d9c0*/  IMAD.MOV.U32 R4, RZ, RZ, R19 ;  /* 0x000000ffff047224 */ /* 0x000ff600078e0013 */
[----:B------:R-:W-:Y:S09]  /*d9d0*/  @!UPT UIADD3 URZ, URZ, URZ, URZ ;  /* 0x0000003f3f3ff290 */ /* 0x000ff2000fffe03f */
[----:B------:R-:W-:Y:S04]  /*d9e0*/  STL.64 [R1+0x1b0], R20 ;  /* 0x0001b01401007387 */ /* 0x000fe80000100a00 */
[----:B------:R0:W-:Y:S04]  /*d9f0*/  STL.64 [R1+0x1b8], R22 ;  /* 0x0001b81601007387 */ /* 0x0001e80000100a00 */
[----:B0-----:R-:W2:Y:S04]  /*da00*/  LDL.LU.64 R22, [R1+0x938] ;  /* 0x0009380001167983 */ /* 0x001ea80000300a00 */
[----:B------:R-:W2:Y:S04]  /*da10*/  LDL.LU.64 R20, [R1+0x930] ;  /* 0x0009300001147983 */ /* 0x000ea80000300a00 */
[----:B------:R-:W2:Y:S04]  /*da20*/  LDL.LU.64 R18, [R1+0x928] ;  /* 0x0009280001127983 */ /* 0x000ea80000300a00 */
[----:B------:R-:W2:Y:S02]  /*da30*/  LDL.LU.64 R16, [R1+0x920] ;  /* 0x0009200001107983 */ /* 0x000ea40000300a00 */
[C---:B--2---:R-:W-:Y:S11]  /*da40*/  HMMA.16816.F32 R16, R12.reuse, R26, R16 ;  /* 0x0000001a0c10723c */ /* 0x044ff60000001810 */
[----:B------:R-:W-:Y:S11]  /*da50*/  @!UPT UIADD3 URZ, URZ, URZ, URZ ;  /* 0x0000003f3f3ff290 */ /* 0x000ff6000fffe03f */
[----:B------:R-:W-:Y:S01]  /*da60*/  @!UPT UIADD3 URZ, URZ, URZ, URZ ;  /* 0x0000003f3f3ff290 */ /* 0x000fe2000fffe03f */
[----:B------:R-:W-:Y:S04]  /*da70*/  STL.64 [R1+0x1a0], R16 ;  /* 0x0001a01001007387 */ /* 0x000fe80000100a00 */
[----:B------:R0:W-:Y:S04]  /*da80*/  STL.64 [R1+0x1a8], R18 ;  /* 0x0001a81201007387 */ /* 0x0001e80000100a00 */
[----:B0-----:R-:W4:Y:S04]  /*da90*/  LDL.LU.64 R18, [R1+0x918] ;  /* 0x0009180001127983 */ /* 0x001f280000300a00 */
[----:B------:R-:W4:Y:S02]  /*daa0*/  LDL.LU.64 R16, [R1+0x910] ;  /* 0x0009100001107983 */ /* 0x000f240000300a00 */
[----:B----4-:R-:W-:Y:S02]  /*dab0*/  HMMA.16816.F32 R12, R12, R6, R16 ;  /* 0x000000060c0c723c */ /* 0x010fe40000001810 */
[----:B------:R-:W3:Y:S04]  /*dac0*/  LDL.LU.64 R18, [R1+0x908] ;  /* 0x0009080001127983 */ /* 0x000ee80000300a00 */
[----:B------:R-:W3:Y:S11]  /*dad0*/  LDL.LU.64 R16, [R1+0x900] ;  /* 0x0009000001107983 */ /* 0x000ef60000300a00 */
[----:B------:R-:W-:Y:S06]  /*dae0*/  @!UPT UIADD3 URZ, URZ, URZ, URZ ;  /* 0x0000003f3f3ff290 */ /* 0x000fec000fffe03f */
[----:B------:R-:W-:Y:S04]  /*daf0*/  STL.64 [R1+0x190], R12 ;  /* 0x0001900c01007387 */ /* 0x000fe80000100a00 */
[----:B------:R0:W-:Y:S04]  /*db00*/  STL.64 [R1+0x198], R14 ;  /* 0x0001980e01007387 */ /* 0x0001e80000100a00 */
[----:B0-----:R-:W3:Y:S02]  /*db10*/  LDL.LU.64 R14, [R1+0x48] ;  /* 0x00004800010e7983 */ /* 0x001ee40000300a00 */
[----:B---3--:R-:W-:Y:S01]  /*db20*/  HMMA.16816.F32 R8, R16, R14, R8 ;  /* 0x0000000e1008723c */ /* 0x008fe20000001808 */
[----:B------:R-:W-:-:S02]  /*db30*/  IMAD.MOV.U32 R3, RZ, RZ, R14 ;  /* 0x000000ffff037224 */ /* 0x000fc400078e000e */
[----:B------:R-:W-:Y:S11]  /*db40*/  IMAD.MOV.U32 R0, RZ, RZ, R15 ;  /* 0x000000ffff007224 */ /* 0x000ff600078e000f */
[----:B------:R-:W-:Y:S09]  /*db50*/  @!UPT UIADD3 URZ, URZ, URZ, URZ ;  /* 0x0000003f3f3ff290 */ /* 0x000ff2000fffe03f */
[----:B------:R0:W-:Y:S01]  /*db60*/  STL.64 [R1+0x180], R8 ;  /* 0x0001800801007387 */ /* 0x0001e20000100a00 */
[----:B------:R-:W-:-:S03]  /*db70*/  IMAD.MOV.U32 R12, RZ, RZ, R10 ;  /* 0x000000ffff0c7224 */ /* 0x000fc600078e000a */
[----:B------:R1:W-:Y:S01]  /*db80*/  STL.64 [R1+0x188], R10 ;  /* 0x0001880a01007387 */ /* 0x0003e20000100a00 */
[----:B0-----:R-:W-:Y:S02]  /*db90*/  IMAD.MOV.U32 R8, RZ, RZ, R21 ;  /* 0x000000ffff087224 */ /* 0x001fe400078e0015 */
[----:B------:R-:W-:Y:S01]  /*dba0*/  IMAD.MOV.U32 R9, RZ, RZ, R20 ;  /* 0x000000ffff097224 */ /* 0x000fe200078e0014 */
[----:B------:R-:W2:Y:S01]  /*dbb0*/  LDL.LU R21, [R1+0x8fc] ;  /* 0x0008fc0001157983 */ /* 0x000ea20000300800 */
[----:B-1----:R-:W-:Y:S02]  /*dbc0*/  IMAD.MOV.U32 R10, RZ, RZ, R25 ;  /* 0x000000ffff0a7224 */ /* 0x002fe400078e0019 */
[----:B------:R-:W-:Y:S01]  /*dbd0*/  IMAD.MOV.U32 R11, RZ, RZ, R24 ;  /* 0x000000ffff0b7224 */ /* 0x000fe200078e0018 */
[----:B------:R-:W3:Y:S04]  /*dbe0*/  LDL.LU R20, [R1+0x8f8] ;  /* 0x0008f80001147983 */ /* 0x000ee80000300800 */
[----:B------:R0:W-:Y:S04]  /*dbf0*/  STL.64 [R1+0x868], R10 ;  /* 0x0008680a01007387 */ /* 0x0001e80000100a00 */
[----:B------:R-:W-:Y:S01]  /*dc00*/  STL.64 [R1+0x860], R8 ;  /* 0x0008600801007387 */ /* 0x000fe20000100a00 */
[----:B0-----:R-:W-:-:S02]  /*dc10*/  IMAD.MOV.U32 R10, RZ, RZ, R5 ;  /* 0x000000ffff0a7224 */ /* 0x001fc400078e0005 */
[----:B------:R-:W-:Y:S02]  /*dc20*/  IMAD.MOV.U32 R11, RZ, RZ, R4 ;  /* 0x000000ffff0b7224 */ /* 0x000fe400078e0004 */
[----:B------:R-:W4:Y:S04]  /*dc30*/  LDL.LU.64 R4, [R1+0x1c8] ;  /* 0x0001c80001047983 */ /* 0x000f280000300a00 */
[----:B------:R0:W-:Y:S04]  /*dc40*/  STL [R1+0x798], R12 ;  /* 0x0007980c01007387 */ /* 0x0001e80000100800 */
[----:B0-----:R-:W2:Y:S01]  /*dc50*/  LDL.LU R12, [R1+0xc0] ;  /* 0x0000c000010c7983 */ /* 0x001ea20000300800 */
[----:B------:R-:W2:Y:S02]  /*dc60*/  LDL.LU R13, [R1+0xc4] ;  /* 0x0000c400010d7983 */ /* 0x000ea40000300800 */
[----:B------:R-:W2:Y:S02]  /*dc70*/  LDL.LU R14, [R1+0xc8] ;  /* 0x0000c800010e7983 */ /* 0x000ea40000300800 */
[----:B------:R-:W2:Y:S02]  /*dc80*/  LDL.LU R15, [R1+0xcc] ;  /* 0x0000cc00010f7983 */ /* 0x000ea40000300800 */
[----:B--2---:R-:W-:Y:S11]  /*dc90*/  HMMA.16816.F32 R12, R16, R10, R12 ;  /* 0x0000000a100c723c */ /* 0x004ff6000000180c */
[----:B------:R-:W-:Y:S11]  /*dca0*/  @!UPT UIADD3 URZ, URZ, URZ, URZ ;  /* 0x0000003f3f3ff290 */ /* 0x000ff6000fffe03f */
[----:B------:R-:W-:Y:S01]  /*dcb0*/  @!UPT UIADD3 URZ, URZ, URZ, URZ ;  /* 0x0000003f3f3ff290 */ /* 0x000fe2000fffe03f */
[----:B------:R-:W-:Y:S01]  /*dcc0*/  STL.64 [R1+0x170], R12 ;  /* 0x0001700c01007387 */ /* 0x000fe20000100a00 */
[----:B------:R-:W-:Y:S02]  /*dcd0*/  STL.64 [R1+0x178], R14 ;  /* 0x0001780e01007387 */ /* 0x000fe40000100a00 */
[----:B------:R0:W-:Y:S02]  /*dce0*/  STL.64 [R1+0x8d8], R10 ;  /* 0x0008d80a01007387 */ /* 0x0001e40000100a00 */
[----:B------:R-:W2:Y:S01]  /*dcf0*/  LDL.LU R8, [R1+0xb0] ;  /* 0x0000b00001087983 */ /* 0x000ea20000300800 */
[----:B------:R-:W2:Y:S04]  /*dd00*/  LDL.LU R9, [R1+0xb4] ;  /* 0x0000b40001097983 */ /* 0x000ea80000300800 */
[----:B0-----:R-:W2:Y:S01]  /*dd10*/  LDL.LU R10, [R1+0xb8] ;  /* 0x0000b800010a7983 */ /* 0x001ea20000300800 */
[----:B------:R-:W2:Y:S02]  /*dd20*/  LDL.LU R11, [R1+0xbc] ;  /* 0x0000bc00010b7983 */ /* 0x000ea40000300800 */
[----:B------:R-:W-:-:S05]  /*dd30*/  IMAD.MOV.U32 R13, RZ, RZ, R14 ;  /* 0x000000ffff0d7224 */ /* 0x000fca00078e000e */
[----:B------:R-:W-:Y:S01]  /*dd40*/  STL [R1+0x79c], R13 ;  /* 0x00079c0d01007387 */ /* 0x000fe20000100800 */
[C---:B--2---:R-:W-:Y:S11]  /*dd50*/  HMMA.16816.F32 R8, R16.reuse, R26, R8 ;  /* 0x0000001a1008723c */ /* 0x044ff60000001808 */
[----:B------:R-:W-:Y:S11]  /*dd60*/  @!UPT UIADD3 URZ, URZ, URZ, URZ ;  /* 0x0000003f3f3ff290 */ /* 0x000ff6000fffe03f */
[----:B------:R-:W-:Y:S01]  /*dd70*/  @!UPT UIADD3 URZ, URZ, URZ, URZ ;  /* 0x0000003f3f3ff290 */ /* 0x000fe2000fffe03f */
[----:B------:R0:W-:Y:S01]  /*dd80*/  STL.64 [R1+0x160], R8 ;  /* 0x0001600801007387 */ /* 0x0001e20000100a00 */
[----:B------:R1:W-:Y:S02]  /*dd90*/  STL.64 [R1+0x168], R10 ;  /* 0x0001680a01007387 */ /* 0x0003e40000100a00 */
[----:B------:R-:W-:Y:S01]  /*dda0*/  IMAD.MOV.U32 R14, RZ, RZ, R10 ;  /* 0x000000ffff0e7224 */ /* 0x000fe200078e000a */
[----:B0-----:R-:W2:Y:S01]  /*ddb0*/  LDL.LU R8, [R1+0x90] ;  /* 0x0000900001087983 */ /* 0x001ea20000300800 */
[----:B------:R-:W2:Y:S02]  /*ddc0*/  LDL.LU R9, [R1+0x94] ;  /* 0x0000940001097983 */ /* 0x000ea40000300800 */
[----:B-1----:R-:W2:Y:S02]  /*ddd0*/  LDL.LU R10, [R1+0x98] ;  /* 0x00009800010a7983 */ /* 0x002ea40000300800 */
[----:B------:R-:W2:Y:S01]  /*dde0*/  LDL.LU R11, [R1+0x9c] ;  /* 0x00009c00010b7983 */ /* 0x000ea20000300800 */
[----:B------:R0:W-:Y:S01]  /*ddf0*/  STL.64 [R1+0x8d0], R26 ;  /* 0x0008d01a01007387 */ /* 0x0001e20000100a00 */
[----:B------:R-:W2:Y:S02]  /*de00*/  LDL.LU R24, [R1+0x80] ;  /* 0x0000800001187983 */ /* 0x000ea40000300800 */
[----:B------:R-:W2:Y:S01]  /*de10*/  LDL.LU R25, [R1+0x84] ;  /* 0x0000840001197983 */ /* 0x000ea20000300800 */
[----:B0-----:R-:W2:Y:S01]  /*de20*/  LDL.LU R26, [R1+0x88] ;  /* 0x00008800011a7983 */ /* 0x001ea20000300800 */
[----:B------:R-:W2:Y:S02]  /*de30*/  LDL.LU R27, [R1+0x8c] ;  /* 0x00008c00011b7983 */ /* 0x000ea40000300800 */
[----:B------:R0:W-:Y:S02]  /*de40*/  STL [R1+0x7a0], R14 ;  /* 0x0007a00e01007387 */ /* 0x0001e40000100800 */
[----:B------:R-:W2:Y:S01]  /*de50*/  LDL.LU R12, [R1+0xa0] ;  /* 0x0000a000010c7983 */ /* 0x000ea20000300800 */
[----:B------:R-:W2:Y:S04]  /*de60*/  LDL.LU R13, [R1+0xa4] ;  /* 0x0000a400010d7983 */ /* 0x000ea80000300800 */
[----:B0-----:R-:W2:Y:S01]  /*de70*/  LDL.LU R14, [R1+0xa8] ;  /* 0x0000a800010e7983 */ /* 0x001ea20000300800 */
[----:B------:R-:W2:Y:S02]  /*de80*/  LDL.LU R15, [R1+0xac] ;  /* 0x0000ac00010f7983 */ /* 0x000ea40000300800 */
[----:B--2---:R-:W-:Y:S11]  /*de90*/  HMMA.16816.F32 R16, R16, R6, R12 ;  /* 0x000000061010723c */ /* 0x004ff6000000180c */
[----:B------:R-:W-:Y:S11]  /*dea0*/  @!UPT UIADD3 URZ, URZ, URZ, URZ ;  /* 0x0000003f3f3ff290 */ /* 0x000ff6000fffe03f */
[----:B------:R-:W-:Y:S01]  /*deb0*/  @!UPT UIADD3 URZ, URZ, URZ, URZ ;  /* 0x0000003f3f3ff290 */ /* 0x000fe2000fffe03f */
[----:B------:R-:W-:Y:S01]  /*dec0*/  STL.64 [R1+0x150], R16 ;  /* 0x0001501001007387 */ /* 0x000fe20000100a00 */
[----:B------:R0:W-:Y:S02]  /*ded0*/  STL.64 [R1+0x158], R18 ;  /* 0x0001581201007387 */ /* 0x0001e40000100a00 */
[----:B------:R-:W-:Y:S02]  /*dee0*/  STL.64 [R1+0x8c0], R6 ;  /* 0x0008c00601007387 */ /* 0x000fe40000100a00 */
[----:B----4-:R3:W-:Y:S02]  /*def0*/  STL.64 [R1+0x8b8], R4 ;  /* 0x0008b80401007387 */ /* 0x0107e40000100a00 */
[----:B------:R-:W-:Y:S02]  /*df00*/  IMAD.MOV.U32 R15, RZ, RZ, R18 ;  /* 0x000000ffff0f7224 */ /* 0x000fe400078e0012 */
[----:B0-----:R-:W-:Y:S02]  /*df10*/  IMAD.MOV.U32 R19, RZ, RZ, R16 ;  /* 0x000000ffff137224 */ /* 0x001fe400078e0010 */
[----:B---3--:R-:W-:-:S02]  /*df20*/  IMAD.MOV.U32 R4, RZ, RZ, R20 ;  /* 0x000000ffff047224 */ /* 0x008fc400078e0014 */
[----:B------:R-:W-:Y:S01]  /*df30*/  IMAD.MOV.U32 R5, RZ, RZ, R21 ;  /* 0x000000ffff057224 */ /* 0x000fe200078e0015 */
[----:B------:R-:W2:Y:S01]  /*df40*/  LDL.LU R20, [R1+0x8f4] ;  /* 0x0008f40001147983 */ /* 0x000ea20000300800 */
[----:B------:R-:W2:Y:S02]  /*df50*/  LDL.LU R21, [R1+0x8f0] ;  /* 0x0008f00001157983 */ /* 0x000ea40000300800 */
[----:B------:R-:W3:Y:S02]  /*df60*/  LDL.LU.64 R16, [R1+0x1c0] ;  /* 0x0001c00001107983 */ /* 0x000ee40000300a00 */
[----:B------:R-:W4:Y:S01]  /*df70*/  LDL.LU R18, [R1+0x2e0] ;  /* 0x0002e00001127983 */ /* 0x000f220000300800 */
[----:B------:R-:W2:Y:S01]  /*df80*/  LDL.LU R14, [R1+0x67c] ;  /* 0x00067c00010e7983 */ /* 0x000ea20000300800 */
[----:B------:R-:W3:Y:S02]  /*df90*/  LDL.LU R13, [R1+0x674] ;  /* 0x00067400010d7983 */ /* 0x000ee40000300800 */
[----:B------:R-:W3:Y:S02]  /*dfa0*/  LDL.LU R12, [R1+0x66c] ;  /* 0x00066c00010c7983 */ /* 0x000ee40000300800 */
[----:B------:R-:W-:-:S02]  /*dfb0*/  IMAD.MOV.U32 R6, RZ, RZ, R29 ;  /* 0x000000ffff067224 */ /* 0x000fc400078e001d */
[----:B------:R-:W-:Y:S01]  /*dfc0*/  IMAD.MOV.U32 R7, RZ, RZ, R28 ;  /* 0x000000ffff077224 */ /* 0x000fe200078e001c */
[----:B------:R-:W4:Y:S01]  /*dfd0*/  LDL.LU R29, [R1+0x664] ;  /* 0x00066400011d7983 */ /* 0x000f220000300800 */
[----:B------:R-:W4:Y:S02]  /*dfe0*/  LDL.LU R28, [R1+0x65c] ;  /* 0x00065c00011c7983 */ /* 0x000f240000300800 */
[----:B------:R-:W-:Y:S02]  /*dff0*/  STL [R1+0x7a8], R19 ;  /* 0x0007a81301007387 */ /* 0x000fe40000100800 */
[----:B------:R-:W-:Y:S01]  /*e000*/  STL [R1+0x7a4], R15 ;  /* 0x0007a40f01007387 */ /* 0x000fe20000100800 */
[----:B--2---:R-:W-:Y:S01]  /*e010*/  STL [R1+0x878], R14 ;  /* 0x0008780e01007387 */ /* 0x004fe20000100800 */
[----:B---3--:R0:W-:Y:S02]  /*e020*/  STL.64 [R1+0x870], R12 ;  /* 0x0008700c01007387 */ /* 0x0081e40000100a00 */
[----:B0-----:R-:W-:-:S02]  /*e030*/  IMAD.MOV.U32 R12, RZ, RZ, R22 ;  /* 0x000000ffff0c7224 */ /* 0x001fc400078e0016 */
[----:B------:R-:W-:Y:S01]  /*e040*/  IMAD.MOV.U32 R13, RZ, RZ, R23 ;  /* 0x000000ffff0d7224 */ /* 0x000fe200078e0017 */
[----:B------:R-:W2:Y:S01]  /*e050*/  LDL.LU R22, [R1+0x8ec] ;  /* 0x0008ec0001167983 */ /* 0x000ea20000300800 */
[----:B------:R-:W2:Y:S02]  /*e060*/  LDL.LU R23, [R1+0x8e8] ;  /* 0x0008e80001177983 */ /* 0x000ea40000300800 */
[----:B------:R-:W3:Y:S02]  /*e070*/  LDL.LU R14, [R1+0x18] ;  /* 0x00001800010e7983 */ /* 0x000ee40000300800 */
[----:B------:R-:W3:Y:S02]  /*e080*/  LDL.LU R15, [R1+0x1c] ;  /* 0x00001c00010f7983 */ /* 0x000ee40000300800 */
[----:B---3--:R0:W-:Y:S02]  /*e090*/  STL.64 [R1+0x888], R14 ;  /* 0x0008880e01007387 */ /* 0x0081e40000100a00 */
[----:B0-----:R-:W-:-:S02]  /*e0a0*/  IMAD.MOV.U32 R14, RZ, RZ, R3 ;  /* 0x000000ffff0e7224 */ /* 0x001fc400078e0003 */
[----:B------:R-:W-:-:S07]  /*e0b0*/  IMAD.MOV.U32 R15, RZ, RZ, R0 ;  /* 0x000000ffff0f7224 */ /* 0x000fce00078e0000 */
[C---:B--2---:R-:W-:Y:S01]  /*e0c0*/  HMMA.16816.F32 R8, R20.reuse, R14, R8 ;  /* 0x0000000e1408723c */ /* 0x044fe20000001808 */
[----:B------:R-:W-:Y:S01]  /*e0d0*/  STL.64 [R1+0x880], R12 ;  /* 0x0008800c01007387 */ /* 0x000fe20000100a00 */
[----:B------:R-:W2:Y:S02]  /*e0e0*/  LDL.LU R3, [R1+0x8e4] ;  /* 0x0008e40001037983 */ /* 0x000ea40000300800 */
[----:B------:R-:W3:Y:S11]  /*e0f0*/  LDL.LU R0, [R1+0x8e0] ;  /* 0x0008e00001007983 */ /* 0x000ef60000300800 */
[----:B------:R-:W-:Y:S08]  /*e100*/  @!UPT UIADD3 URZ, URZ, URZ, URZ ;  /* 0x0000003f3f3ff290 */ /* 0x000ff0000fffe03f */
[----:B------:R-:W-:Y:S01]  /*e110*/  STL.64 [R1+0x140], R8 ;  /* 0x0001400801007387 */ /* 0x000fe20000100a00 */
[----:B------:R0:W-:Y:S03]  /*e120*/  STL.64 [R1+0x148], R10 ;  /* 0x0001480a01007387 */ /* 0x0001e60000100a00 */
[----:B0-----:R-:W2:Y:S02]  /*e130*/  LDL.LU.64 R10, [R1+0x8d8] ;  /* 0x0008d800010a7983 */ /* 0x001ea40000300a00 */
[----:B--2---:R-:W-:Y:S11]  /*e140*/  HMMA.16816.F32 R24, R20, R10, R24 ;  /* 0x0000000a1418723c */ /* 0x004ff60000001818 */
[----:B------:R-:W-:Y:S11]  /*e150*/  @!UPT UIADD3 URZ, URZ, URZ, URZ ;  /* 0x0000003f3f3ff290 */ /* 0x000ff6000fffe03f */
[----:B------:R-:W-:Y:S01]  /*e160*/  @!UPT UIADD3 URZ, URZ, URZ, URZ ;  /* 0x0000003f3f3ff290 */ /* 0x000fe2000fffe03f */
[----:B------:R-:W-:Y:S01]  /*e170*/  STL.64 [R1+0x130], R24 ;  /* 0x0001301801007387 */ /* 0x000fe20000100a00 */
[----:B------:R0:W-:Y:S03]  /*e180*/  STL.64 [R1+0x138], R26 ;  /* 0x0001381a01007387 */ /* 0x0001e60000100a00 */
[----:B0-----:R-:W2:Y:S01]  /*e190*/  LDL.LU.64 R26, [R1+0x8d0] ;  /* 0x0008d000011a7983 */ /* 0x001ea20000300a00 */
[----:B------:R0:W-:Y:S02]  /*e1a0*/  STL.64 [R1+0x890], R10 ;  /* 0x0008900a01007387 */ /* 0x0001e40000100a00 */
[----:B------:R-:W4:Y:S02]  /*e1b0*/  LDL.LU R8, [R1+0x50] ;  /* 0x0000500001087983 */ /* 0x000f240000300800 */
[----:B---3--:R-:W-:Y:S02]  /*e1c0*/  IMAD.MOV.U32 R9, RZ, RZ, R0 ;  /* 0x000000ffff097224 */ /* 0x008fe400078e0000 */
[----:B------:R-:W3:Y:S01]  /*e1d0*/  LDL.LU R0, [R1+0x8c8] ;  /* 0x0008c80001007983 */ /* 0x000ee20000300800 */
[----:B0-----:R-:W-:-:S02]  /*e1e0*/  IMAD.MOV.U32 R10, RZ, RZ, R3 ;  /* 0x000000ffff0a7224 */ /* 0x001fc400078e0003 */
[----:B------:R-:W-:Y:S01]  /*e1f0*/  IMAD.MOV.U32 R11, RZ, RZ, R2 ;  /* 0x000000ffff0b7224 */ /* 0x000fe200078e0002 */
[C---:B--2---:R-:W-:Y:S01]  /*e200*/  HMMA.16816.F32 R4, R20.reuse, R26, R4 ;  /* 0x0000001a1404723c */ /* 0x044fe20000001804 */
[----:B------:R-:W-:Y:S02]  /*e210*/  IMAD.MOV.U32 R3, RZ, RZ, R26 ;  /* 0x000000ffff037224 */ /* 0x000fe400078e001a */
[----:B------:R-:W-:Y:S11]  /*e220*/  IMAD.MOV.U32 R2, RZ, RZ, R27 ;  /* 0x000000ffff027224 */ /* 0x000ff600078e001b */
[----:B------:R-:W-:Y:S09]  /*e230*/  @!UPT UIADD3 URZ, URZ, URZ, URZ ;  /* 0x0000003f3f3ff290 */ /* 0x000ff2000fffe03f */
[----:B------:R-:W-:Y:S01]  /*e240*/  STL.64 [R1+0xf0], R4 ;  /* 0x0000f00401007387 */ /* 0x000fe20000100a00 */
[----:B------:R0:W-:Y:S03]  /*e250*/  STL.64 [R1+0xf8], R6 ;  /* 0x0000f80601007387 */ /* 0x0001e60000100a00 */
[----:B0-----:R-:W2:Y:S01]  /*e260*/  LDL.LU.64 R6, [R1+0x8c0] ;  /* 0x0008c00001067983 */ /* 0x001ea20000300a00 */
[----:B------:R-:W2:Y:S02]  /*e270*/  LDL.LU.64 R4, [R1+0x8b8] ;  /* 0x0008b80001047983 */ /* 0x000ea40000300a00 */
[----:B------:R-:W2:Y:S02]  /*e280*/  LDL.LU.64 R26, [R1+0x8b0] ;  /* 0x0008b000011a7983 */ /* 0x000ea40000300a00 */
[----:B------:R-:W2:Y:S02]  /*e290*/  LDL.LU.64 R24, [R1+0x8a8] ;  /* 0x0008a80001187983 */ /* 0x000ea40000300a00 */
[----:B--2---:R-:W-:Y:S01]  /*e2a0*/  HMMA.16816.F32 R20, R20, R6, R24 ;  /* 0x000000061414723c */ /* 0x004fe20000001818 */
[----:B------:R-:W4:Y:S01]  /*e2b0*/  LDL.LU.64 R26, [R1+0x8a0] ;  /* 0x0008a000011a7983 */ /* 0x000f220000300a00 */
[----:B------:R-:W4:Y:S11]  /*e2c0*/  LDL.LU.64 R24, [R1+0x898] ;  /* 0x0008980001187983 */ /* 0x000f360000300a00 */
[----:B------:R-:W-:Y:S10]  /*e2d0*/  @!UPT UIADD3 URZ, URZ, URZ, URZ ;  /* 0x0000003f3f3ff290 */ /* 0x000ff4000fffe03f */
[----:B------:R-:W-:Y:S01]  /*e2e0*/  STL.64 [R1+0x120], R20 ;  /* 0x0001201401007387 */ /* 0x000fe20000100a00 */
[----:B------:R-:W-:Y:S01]  /*e2f0*/  STL.64 [R1+0x128], R22 ;  /* 0x0001281601007387 */ /* 0x000fe20000100a00 */
[C---:B----4-:R-:W-:Y:S02]  /*e300*/  HMMA.16816.F32 R12, R24.reuse, R14, R8 ;  /* 0x0000000e180c723c */ /* 0x050fe40000001808 */
[----:B------:R-:W2:Y:S11]  /*e310*/  LDL.LU.64 R10, [R1+0x890] ;  /* 0x00089000010a7983 */ /* 0x000eb60000300a00 */
[----:B------:R-:W-:Y:S10]  /*e320*/  @!UPT UIADD3 URZ, URZ, URZ, URZ ;  /* 0x0000003f3f3ff290 */ /* 0x000ff4000fffe03f */
[----:B------:R-:W-:Y:S01]  /*e330*/  STL.64 [R1+0x100], R12 ;  /* 0x0001000c01007387 */ /* 0x000fe20000100a00 */
[----:B------:R0:W-:Y:S03]  /*e340*/  STL.64 [R1+0x108], R14 ;  /* 0x0001080e01007387 */ /* 0x0001e60000100a00 */
[----:B0-----:R-:W2:Y:S01]  /*e350*/  LDL.LU.64 R14, [R1+0x888] ;  /* 0x00088800010e7983 */ /* 0x001ea20000300a00 */
[----:B------:R-:W2:Y:S02]  /*e360*/  LDL.LU.64 R12, [R1+0x880] ;  /* 0x00088000010c7983 */ /* 0x000ea40000300a00 */
[----:B--2---:R-:W-:Y:S01]  /*e370*/  HMMA.16816.F32 R8, R24, R10, R12 ;  /* 0x0000000a1808723c */ /* 0x004fe2000000180c */
[----:B------:R-:W2:Y:S01]  /*e380*/  LDL.LU R14, [R1+0x878] ;  /* 0x00087800010e7983 */ /* 0x000ea20000300800 */
[----:B------:R-:W4:Y:S11]  /*e390*/  LDL.LU.64 R12, [R1+0x870] ;  /* 0x00087000010c7983 */ /* 0x000f360000300a00 */
[----:B------:R-:W-:Y:S10]  /*e3a0*/  @!UPT UIADD3 URZ, URZ, URZ, URZ ;  /* 0x0000003f3f3ff290 */ /* 0x000ff4000fffe03f */
[----:B------:R-:W-:Y:S01]  /*e3b0*/  STL.64 [R1+0x110], R8 ;  /* 0x0001100801007387 */ /* 0x000fe20000100a00 */
[----:B------:R0:W-:Y:S03]  /*e3c0*/  STL.64 [R1+0x118], R10 ;  /* 0x0001180a01007387 */ /* 0x0001e60000100a00 */
[----:B0-----:R-:W2:Y:S01]  /*e3d0*/  LDL.LU.64 R10, [R1+0x868] ;  /* 0x00086800010a7983 */ /* 0x001ea20000300a00 */
[----:B------:R-:W2:Y:S02]  /*e3e0*/  LDL.LU.64 R8, [R1+0x860] ;  /* 0x0008600001087983 */ /* 0x000ea40000300a00 */
[----:B------:R-:W-:Y:S02]  /*e3f0*/  IMAD.MOV.U32 R22, RZ, RZ, R3 ;  /* 0x000000ffff167224 */ /* 0x000fe400078e0003 */
[----:B------:R-:W-:-:S07]  /*e400*/  IMAD.MOV.U32 R23, RZ, RZ, R2 ;  /* 0x000000ffff177224 */ /* 0x000fce00078e0002 */
[----:B--2---:R-:W-:Y:S01]  /*e410*/  HMMA.16816.F32 R20, R24, R22, R8 ;  /* 0x000000161814723c */ /* 0x004fe20000001808 */
[----:B------:R-:W2:Y:S01]  /*e420*/  LDL.LU.64 R10, [R1+0x858] ;  /* 0x00085800010a7983 */ /* 0x000ea20000300a00 */
[----:B------:R-:W2:Y:S02]  /*e430*/  LDL.LU.64 R8, [R1+0x850] ;  /* 0x0008500001087983 */ /* 0x000ea40000300a00 */
[----:B------:R-:W-:Y:S02]  /*e440*/  IMAD.MOV.U32 R19, RZ, RZ, c[0x0][0x188] ;  /* 0x00006200ff137624 */ /* 0x000fe400078e00ff */
[----:B------:R-:W2:Y:S02]  /*e450*/  LDL R15, [R1+0x760] ;  /* 0x00076000010f7983 */ /* 0x000ea40000100800 */
[----:B------:R-:W-:-:S04]  /*e460*/  IMAD.SHL.U32 R19, R19, 0x40, RZ ;  /* 0x0000004013137824 */ /* 0x000fc800078e00ff */
[----:B------:R-:W-:-:S05]  /*e470*/  IMAD.SHL.U32 R19, R19, 0x2, RZ ;  /* 0x0000000213137824 */ /* 0x000fca00078e00ff */
[-C--:B------:R-:W-:Y:S02]  /*e480*/  IADD3 R2, P0, R4, R19.reuse, RZ ;  /* 0x0000001304027210 */ /* 0x080fe40007f1e0ff */
[-C--:B------:R-:W-:Y:S02]  /*e490*/  IADD3 R3, P1, R16, R19.reuse, RZ ;  /* 0x0000001310037210 */ /* 0x080fe40007f3e0ff */
[----:B------:R-:W-:Y:S01]  /*e4a0*/  IADD3 R18, R18, 0x1, RZ ;  /* 0x0000000112127810 */ /* 0x000fe20007ffe0ff */
[--C-:B---3--:R-:W-:Y:S01]  /*e4b0*/  IMAD.X R4, R5, 0x1, R0.reuse, P0 ;  /* 0x0000000105047824 */ /* 0x108fe200000e0600 */
[----:B------:R-:W-:Y:S01]  /*e4c0*/  STL.64 [R1+0xe0], R20 ;  /* 0x0000e01401007387 */ /* 0x000fe20000100a00 */
[----:B------:R-:W-:Y:S02]  /*e4d0*/  STL.64 [R1+0xe8], R22 ;  /* 0x0000e81601007387 */ /* 0x000fe40000100a00 */
[----:B------:R-:W-:Y:S02]  /*e4e0*/  STL [R1+0x7ac], R2 ;  /* 0x0007ac0201007387 */ /* 0x000fe40000100800 */
[----:B------:R-:W-:Y:S01]  /*e4f0*/  IMAD.X R5, R17, 0x1, R0, P1 ;  /* 0x0000000111057824 */ /* 0x000fe200008e0600 */
[----:B------:R-:W-:Y:S01]  /*e500*/  STL [R1+0x7b0], R3 ;  /* 0x0007b00301007387 */ /* 0x000fe20000100800 */
[----:B------:R-:W-:Y:S02]  /*e510*/  STL [R1+0x7b4], R4 ;  /* 0x0007b40401007387 */ /* 0x000fe40000100800 */
[----:B------:R-:W-:Y:S02]  /*e520*/  STL [R1+0x2e0], R18 ;  /* 0x0002e01201007387 */ /* 0x000fe40000100800 */
[----:B------:R-:W-:Y:S01]  /*e530*/  STL [R1+0x84c], R0 ;  /* 0x00084c0001007387 */ /* 0x000fe20000100800 */
[----:B------:R-:W-:Y:S01]  /*e540*/  STL [R1+0x7b8], R5 ;  /* 0x0007b80501007387 */ /* 0x000fe20000100800 */
[----:B------:R-:W-:-:S02]  /*e550*/  IADD3 R14, P5, R14, R19, RZ ;  /* 0x000000130e0e7210 */ /* 0x000fc40007fbe0ff */
[-C--:B----4-:R-:W-:Y:S02]  /*e560*/  IADD3 R13, P6, R13, R19.reuse, RZ ;  /* 0x000000130d0d7210 */ /* 0x090fe40007fde0ff */
[----:B------:R-:W-:Y:S01]  /*e570*/  IADD3 R12, P1, R12, R19, RZ ;  /* 0x000000130c0c7210 */ /* 0x000fe20007f3e0ff */
[----:B--2---:R-:W-:Y:S11]  /*e580*/  HMMA.16816.F32 R8, R24, R6, R8 ;  /* 0x000000061808723c */ /* 0x004ff60000001808 */
[----:B------:R-:W-:Y:S11]  /*e590*/  @!UPT UIADD3 URZ, URZ, URZ, URZ ;  /* 0x0000003f3f3ff290 */ /* 0x000ff6000fffe03f */
[----:B------:R-:W-:Y:S01]  /*e5a0*/  @!UPT UIADD3 URZ, URZ, URZ, URZ ;  /* 0x0000003f3f3ff290 */ /* 0x000fe2000fffe03f */
[----:B------:R0:W-:Y:S01]  /*e5b0*/  STL.64 [R1+0x30], R8 ;  /* 0x0000300801007387 */ /* 0x0001e20000100a00 */
[----:B------:R-:W-:Y:S02]  /*e5c0*/  IMAD.MOV.U32 R6, RZ, RZ, R10 ;  /* 0x000000ffff067224 */ /* 0x000fe400078e000a */
[----:B------:R-:W-:Y:S02]  /*e5d0*/  STL.64 [R1+0x38], R10 ;  /* 0x0000380a01007387 */ /* 0x000fe40000100a00 */
[----:B0-----:R-:W-:-:S05]  /*e5e0*/  IMAD.MOV.U32 R8, RZ, RZ, R11 ;  /* 0x000000ffff087224 */ /* 0x001fca00078e000b */
[----:B------:R-:W-:Y:S01]  /*e5f0*/  STL [R1+0x7c0], R8 ;  /* 0x0007c00801007387 */ /* 0x000fe20000100800 */
[----:B------:R0:W-:Y:S02]  /*e600*/  STL [R1+0x7bc], R6 ;  /* 0x0007bc0601007387 */ /* 0x0001e40000100800 */
[----:B------:R-:W-:Y:S02]  /*e610*/  STL [R1+0x67c], R14 ;  /* 0x00067c0e01007387 */ /* 0x000fe40000100800 */
[----:B------:R-:W-:Y:S01]  /*e620*/  STL [R1+0x674], R13 ;  /* 0x0006740d01007387 */ /* 0x000fe20000100800 */
[----:B------:R-:W2:Y:S01]  /*e630*/  LDL.LU R0, [R1+0x654] ;  /* 0x0006540001007983 */ /* 0x000ea20000300800 */
[----:B------:R-:W-:Y:S03]  /*e640*/  STL [R1+0x66c], R12 ;  /* 0x00066c0c01007387 */ /* 0x000fe60000100800 */
[----:B0-----:R-:W3:Y:S01]  /*e650*/  LDL.LU R6, [R1+0x644] ;  /* 0x0006440001067983 */ /* 0x001ee20000300800 */
[----:B------:R-:W-:-:S02]  /*e660*/  IADD3 R29, P2, R29, R19, RZ ;  /* 0x000000131d1d7210 */ /* 0x000fc40007f5e0ff */
[----:B------:R-:W-:-:S03]  /*e670*/  IADD3 R28, P3, R28, R19, RZ ;  /* 0x000000131c1c7210 */ /* 0x000fc60007f7e0ff */
[----:B------:R-:W-:Y:S04]  /*e680*/  STL [R1+0x664], R29 ;  /* 0x0006641d01007387 */ /* 0x000fe80000100800 */
[----:B---3--:R0:W-:Y:S01]  /*e690*/  STL [R1+0x840], R6 ;  /* 0x0008400601007387 */ /* 0x0081e20000100800 */
[----:B------:R-:W-:Y:S03]  /*e6a0*/  STL [R1+0x65c], R28 ;  /* 0x00065c1c01007387 */ /* 0x000fe60000100800 */
[----:B0-----:R-:W3:Y:S04]  /*e6b0*/  LDL.LU R6, [R1+0x670] ;  /* 0x0006700001067983 */ /* 0x001ee80000300800 */
[----:B---3--:R0:W-:Y:S04]  /*e6c0*/  STL [R1+0x844], R6 ;  /* 0x0008440601007387 */ /* 0x0081e80000100800 */
[----:B0-----:R-:W3:Y:S01]  /*e6d0*/  LDL.LU R6, [R1+0x64c] ;  /* 0x00064c0001067983 */ /* 0x001ee20000300800 */
[----:B------:R-:W-:-:S02]  /*e6e0*/  ISETP.NE.U32.AND P0, PT, R18, R15, PT ;  /* 0x0000000f1200720c */ /* 0x000fc40003f05070 */
[----:B--2---:R-:W-:Y:S01]  /*e6f0*/  IADD3 R0, P4, R0, R19, RZ ;  /* 0x0000001300007210 */ /* 0x004fe20007f9e0ff */
[----:B---3--:R0:W-:Y:S04]  /*e700*/  STL [R1+0x848], R6 ;  /* 0x0008480601007387 */ /* 0x0081e80000100800 */
[----:B0-----:R-:W2:Y:S01]  /*e710*/  LDL.LU R6, [R1+0x678] ;  /* 0x0006780001067983 */ /* 0x001ea20000300800 */
[----:B------:R-:W3:Y:S02]  /*e720*/  LDL.LU R8, [R1+0x668] ;  /* 0x0006680001087983 */ /* 0x000ee40000300800 */
[----:B------:R-:W4:Y:S02]  /*e730*/  LDL.LU R24, [R1+0x63c] ;  /* 0x00063c0001187983 */ /* 0x000f240000300800 */
[----:B------:R-:W2:Y:S01]  /*e740*/  LDL.LU R25, [R1+0x660] ;  /* 0x0006600001197983 */ /* 0x000ea20000300800 */
[----:B------:R-:W2:Y:S01]  /*e750*/  LDL.LU R26, [R1+0x634] ;  /* 0x00063400011a7983 */ /* 0x000ea20000300800 */
[----:B------:R-:W2:Y:S02]  /*e760*/  LDL.LU R27, [R1+0x658] ;  /* 0x00065800011b7983 */ /* 0x000ea40000300800 */
[----:B------:R-:W2:Y:S02]  /*e770*/  LDL.LU R7, [R1+0x62c] ;  /* 0x00062c0001077983 */ /* 0x000ea40000300800 */
        /* <DEDUP_REMOVED lines=20> */
[----:B------:R0:W-:Y:S02]  /*e8c0*/  STL [R1+0x654], R0 ;  /* 0x0006540001007387 */ /* 0x0001e40000100800 */
[----:B0-----:R-:W2:Y:S02]  /*e8d0*/  LDL.LU R0, [R1+0x84c] ;  /* 0x00084c0001007983 */ /* 0x001ea40000300800 */
[----:B--2---:R-:W-:-:S05]  /*e8e0*/  IMAD.X R6, R6, 0x1, R0, P5 ;  /* 0x0000000106067824 */ /* 0x004fca00028e0600 */
[----:B------:R0:W-:Y:S04]  /*e8f0*/  STL [R1+0x678], R6 ;  /* 0x0006780601007387 */ /* 0x0001e80000100800 */
[----:B0-----:R-:W2:Y:S02]  /*e900*/  LDL.LU R6, [R1+0x848] ;  /* 0x0008480001067983 */ /* 0x001ea40000300800 */
[----:B--2---:R-:W-:-:S05]  /*e910*/  IADD3 R6, P5, R6, R19, RZ ;  /* 0x0000001306067210 */ /* 0x004fca0007fbe0ff */
[----:B------:R0:W-:Y:S04]  /*e920*/  STL [R1+0x64c], R6 ;  /* 0x00064c0601007387 */ /* 0x0001e80000100800 */
[----:B0-----:R-:W2:Y:S02]  /*e930*/  LDL.LU R6, [R1+0x844] ;  /* 0x0008440001067983 */ /* 0x001ea40000300800 */
[----:B--2---:R-:W-:-:S05]  /*e940*/  IMAD.X R6, R6, 0x1, R0, P6 ;  /* 0x0000000106067824 */ /* 0x004fca00030e0600 */
[----:B------:R0:W-:Y:S04]  /*e950*/  STL [R1+0x670], R6 ;  /* 0x0006700601007387 */ /* 0x0001e80000100800 */
[----:B0-----:R-:W2:Y:S01]  /*e960*/  LDL.LU R6, [R1+0x840] ;  /* 0x0008400001067983 */ /* 0x001ea20000300800 */
[--C-:B---3--:R-:W-:Y:S01]  /*e970*/  IMAD.X R8, R8, 0x1, R0.reuse, P1 ;  /* 0x0000000108087824 */ /* 0x108fe200008e0600 */
[-C--:B----4-:R-:W-:Y:S01]  /*e980*/  IADD3 R24, P1, R24, R19.reuse, RZ ;  /* 0x0000001318187210 */ /* 0x090fe20007f3e0ff */
[--C-:B------:R-:W-:Y:S01]  /*e990*/  IMAD.X R25, R25, 0x1, R0.reuse, P2 ;  /* 0x0000000119197824 */ /* 0x100fe200010e0600 */
[-C--:B------:R-:W-:Y:S01]  /*e9a0*/  IADD3 R26, P2, R26, R19.reuse, RZ ;  /* 0x000000131a1a7210 */ /* 0x080fe20007f5e0ff */
        /* <DEDUP_REMOVED lines=16> */
[----:B------:R-:W-:Y:S01]  /*eab0*/  IMAD.X R29, R29, 0x1, R0, P1 ;  /* 0x000000011d1d7824 */ /* 0x000fe200008e0600 */
[----:B------:R-:W-:-:S02]  /*eac0*/  IADD3 R28, P1, R28, R19, RZ ;  /* 0x000000131c1c7210 */ /* 0x000fc40007f3e0ff */
[----:B--2---:R-:W-:-:S05]  /*ead0*/  IADD3 R6, P6, R6, R19, RZ ;  /* 0x0000001306067210 */ /* 0x004fca0007fde0ff */
[----:B------:R-:W-:Y:S01]  /*eae0*/  STL [R1+0x644], R6 ;  /* 0x0006440601007387 */ /* 0x000fe20000100800 */
[----:B------:R-:W-:Y:S02]  /*eaf0*/  STL [R1+0x668], R8 ;  /* 0x0006680801007387 */ /* 0x000fe40000100800 */
[----:B------:R-:W-:Y:S02]  /*eb00*/  STL [R1+0x63c], R24 ;  /* 0x00063c1801007387 */ /* 0x000fe40000100800 */
[----:B------:R-:W-:Y:S01]  /*eb10*/  STL [R1+0x660], R25 ;  /* 0x0006601901007387 */ /* 0x000fe20000100800 */
[----:B------:R-:W-:Y:S01]  /*eb20*/  STL [R1+0x634], R26 ;  /* 0x0006341a01007387 */ /* 0x000fe20000100800 */
[----:B------:R-:W-:Y:S02]  /*eb30*/  STL [R1+0x658], R27 ;  /* 0x0006581b01007387 */ /* 0x000fe40000100800 */
[----:B------:R-:W-:Y:S02]  /*eb40*/  STL [R1+0x62c], R7 ;  /* 0x00062c0701007387 */ /* 0x000fe40000100800 */
[--C-:B------:R-:W-:Y:S01]  /*eb50*/  IMAD.X R4, R4, 0x1, R0.reuse, P6 ;  /* 0x0000000104047824 */ /* 0x100fe200030e0600 */
[----:B------:R-:W-:Y:S01]  /*eb60*/  STL [R1+0x650], R9 ;  /* 0x0006500901007387 */ /* 0x000fe20000100800 */
[----:B------:R-:W-:Y:S01]  /*eb70*/  IADD3 R3, P6, R3, R19, RZ ;  /* 0x0000001303037210 */ /* 0x000fe20007fde0ff */
[----:B------:R-:W-:Y:S02]  /*eb80*/  STL [R1+0x624], R10 ;  /* 0x0006240a01007387 */ /* 0x000fe40000100800 */
[----:B------:R-:W-:Y:S01]  /*eb90*/  STL [R1+0x648], R11 ;  /* 0x0006480b01007387 */ /* 0x000fe20000100800 */
[----:B------:R-:W-:Y:S01]  /*eba0*/  STL [R1+0x61c], R5 ;  /* 0x00061c0501007387 */ /* 0x000fe20000100800 */
[----:B------:R-:W-:Y:S02]  /*ebb0*/  STL [R1+0x640], R4 ;  /* 0x0006400401007387 */ /* 0x000fe40000100800 */
[----:B------:R-:W-:Y:S02]  /*ebc0*/  STL [R1+0x614], R3 ;  /* 0x0006140301007387 */ /* 0x000fe40000100800 */
[----:B------:R-:W-:Y:S01]  /*ebd0*/  STL [R1+0x638], R2 ;  /* 0x0006380201007387 */ /* 0x000fe20000100800 */
[----:B------:R-:W-:Y:S01]  /*ebe0*/  STL [R1+0x60c], R20 ;  /* 0x00060c1401007387 */ /* 0x000fe20000100800 */
[----:B------:R-:W-:Y:S02]  /*ebf0*/  STL [R1+0x630], R21 ;  /* 0x0006301501007387 */ /* 0x000fe40000100800 */
[----:B------:R-:W-:Y:S02]  /*ec00*/  STL [R1+0x604], R22 ;  /* 0x0006041601007387 */ /* 0x000fe40000100800 */
[----:B------:R-:W-:Y:S01]  /*ec10*/  STL [R1+0x628], R23 ;  /* 0x0006281701007387 */ /* 0x000fe20000100800 */
[----:B------:R-:W-:Y:S01]  /*ec20*/  STL [R1+0x5fc], R15 ;  /* 0x0005fc0f01007387 */ /* 0x000fe20000100800 */
[----:B------:R-:W-:-:S02]  /*ec30*/  IMAD.X R13, R13, 0x1, R0, P6 ;  /* 0x000000010d0d7824 */ /* 0x000fc400030e0600 */
[----:B------:R-:W-:Y:S02]  /*ec40*/  STL [R1+0x620], R16 ;  /* 0x0006201001007387 */ /* 0x000fe40000100800 */
[----:B------:R-:W-:Y:S01]  /*ec50*/  STL [R1+0x5f4], R17 ;  /* 0x0005f41101007387 */ /* 0x000fe20000100800 */
[----:B------:R-:W-:Y:S01]  /*ec60*/  IADD3 R12, P6, R12, R19, RZ ;  /* 0x000000130c0c7210 */ /* 0x000fe20007fde0ff */
[----:B------:R-:W-:Y:S01]  /*ec70*/  STL [R1+0x618], R18 ;  /* 0x0006181201007387 */ /* 0x000fe20000100800 */
[----:B------:R-:W-:Y:S02]  /*ec80*/  STL [R1+0x5ec], R14 ;  /* 0x0005ec0e01007387 */ /* 0x000fe40000100800 */
[----:B------:R-:W-:Y:S02]  /*ec90*/  STL [R1+0x610], R13 ;  /* 0x0006100d01007387 */ /* 0x000fe40000100800 */
[----:B------:R0:W-:Y:S01]  /*eca0*/  STL [R1+0x83c], R19 ;  /* 0x00083c1301007387 */ /* 0x0001e20000100800 */
[----:B------:R-:W-:Y:S04]  /*ecb0*/  STL [R1+0x5e4], R12 ;  /* 0x0005e40c01007387 */ /* 0x000fe80000100800 */
[----:B0-----:R-:W2:Y:S01]  /*ecc0*/  LDL.LU R19, [R1+0x600] ;  /* 0x0006000001137983 */ /* 0x001ea20000300800 */
[----:B------:R-:W-:Y:S02]  /*ecd0*/  STL [R1+0x608], R29 ;  /* 0x0006081d01007387 */ /* 0x000fe40000100800 */
[----:B------:R-:W3:Y:S02]  /*ece0*/  LDL.LU R6, [R1+0x5f0] ;  /* 0x0005f00001067983 */ /* 0x000ee40000300800 */
[----:B------:R-:W-:Y:S01]  /*ecf0*/  STL [R1+0x5dc], R28 ;  /* 0x0005dc1c01007387 */ /* 0x000fe20000100800 */
[----:B---3--:R0:W-:Y:S04]  /*ed00*/  STL [R1+0x830], R6 ;  /* 0x0008300601007387 */ /* 0x0081e80000100800 */
[----:B0-----:R-:W3:Y:S04]  /*ed10*/  LDL.LU R6, [R1+0x5cc] ;  /* 0x0005cc0001067983 */ /* 0x001ee80000300800 */
[----:B---3--:R0:W-:Y:S04]  /*ed20*/  STL [R1+0x834], R6 ;  /* 0x0008340601007387 */ /* 0x0081e80000100800 */
[----:B0-----:R-:W3:Y:S01]  /*ed30*/  LDL.LU R6, [R1+0x5f8] ;  /* 0x0005f80001067983 */ /* 0x001ee20000300800 */
[----:B--2---:R-:W-:-:S03]  /*ed40*/  IMAD.X R19, R19, 0x1, R0, P2 ;  /* 0x0000000113137824 */ /* 0x004fc600010e0600 */
        /* <DEDUP_REMOVED lines=30> */
[----:B--2---:R-:W-:-:S05]  /*ef30*/  IADD3 R6, P2, R6, R19, RZ ;  /* 0x0000001306067210 */ /* 0x004fca0007f5e0ff */
[----:B------:R0:W-:Y:S04]  /*ef40*/  STL [R1+0x5d4], R6 ;  /* 0x0005d40601007387 */ /* 0x0001e80000100800 */
[----:B0-----:R-:W2:Y:S02]  /*ef50*/  LDL.LU R6, [R1+0x838] ;  /* 0x0008380001067983 */ /* 0x001ea40000300800 */
[----:B--2---:R-:W-:-:S05]  /*ef60*/  IMAD.X R6, R6, 0x1, R0, P3 ;  /* 0x0000000106067824 */ /* 0x004fca00018e0600 */
[----:B------:R0:W-:Y:S04]  /*ef70*/  STL [R1+0x5f8], R6 ;  /* 0x0005f80601007387 */ /* 0x0001e80000100800 */
[----:B0-----:R-:W2:Y:S02]  /*ef80*/  LDL.LU R6, [R1+0x834] ;  /* 0x0008340001067983 */ /* 0x001ea40000300800 */
[----:B--2---:R-:W-:-:S05]  /*ef90*/  IADD3 R6, P3, R6, R19, RZ ;  /* 0x0000001306067210 */ /* 0x004fca0007f7e0ff */
[----:B------:R0:W-:Y:S04]  /*efa0*/  STL [R1+0x5cc], R6 ;  /* 0x0005cc0601007387 */ /* 0x0001e80000100800 */
[----:B0-----:R-:W2:Y:S01]  /*efb0*/  LDL.LU R6, [R1+0x830] ;  /* 0x0008300001067983 */ /* 0x001ea20000300800 */
[--C-:B----4-:R-:W-:Y:S01]  /*efc0*/  IMAD.X R24, R24, 0x1, R0.reuse, P5 ;  /* 0x0000000118187824 */ /* 0x110fe200028e0600 */
        /* <DEDUP_REMOVED lines=18> */
[----:B------:R-:W-:Y:S01]  /*f0f0*/  IADD3 R13, P3, R13, R19, RZ ;  /* 0x000000130d0d7210 */ /* 0x000fe20007f7e0ff */
[----:B------:R-:W-:-:S02]  /*f100*/  IMAD.X R28, R28, 0x1, R0, P5 ;  /* 0x000000011c1c7824 */ /* 0x000fc400028e0600 */
[----:B--2---:R-:W-:Y:S01]  /*f110*/  IMAD.X R6, R6, 0x1, R0, P4 ;  /* 0x0000000106067824 */ /* 0x004fe200020e0600 */
[----:B---3--:R-:W-:-:S04]  /*f120*/  IADD3 R8, P4, R8, R19, RZ ;  /* 0x0000001308087210 */ /* 0x008fc80007f9e0ff */
[----:B------:R-:W-:Y:S01]  /*f130*/  STL [R1+0x5f0], R6 ;  /* 0x0005f00601007387 */ /* 0x000fe20000100800 */
[----:B------:R-:W-:Y:S02]  /*f140*/  STL [R1+0x5c4], R8 ;  /* 0x0005c40801007387 */ /* 0x000fe40000100800 */
[----:B------:R-:W-:Y:S02]  /*f150*/  STL [R1+0x5e8], R24 ;  /* 0x0005e81801007387 */ /* 0x000fe40000100800 */
[----:B------:R-:W-:Y:S01]  /*f160*/  STL [R1+0x5bc], R25 ;  /* 0x0005bc1901007387 */ /* 0x000fe20000100800 */
[----:B------:R-:W-:Y:S01]  /*f170*/  STL [R1+0x5e0], R26 ;  /* 0x0005e01a01007387 */ /* 0x000fe20000100800 */
[----:B------:R-:W-:Y:S02]  /*f180*/  STL [R1+0x5b4], R27 ;  /* 0x0005b41b01007387 */ /* 0x000fe40000100800 */
        /* <DEDUP_REMOVED lines=17> */
[----:B------:R-:W-:-:S02]  /*f2a0*/  IMAD.X R12, R12, 0x1, R0, P4 ;  /* 0x000000010c0c7824 */ /* 0x000fc400020e0600 */
[----:B------:R-:W-:Y:S01]  /*f2b0*/  STL [R1+0x574], R18 ;  /* 0x0005741201007387 */ /* 0x000fe20000100800 */
[-C--:B------:R-:W-:Y:S01]  /*f2c0*/  IADD3 R29, P4, R29, R19.reuse, RZ ;  /* 0x000000131d1d7210 */ /* 0x080fe20007f9e0ff */
[----:B------:R-:W-:Y:S01]  /*f2d0*/  STL [R1+0x598], R14 ;  /* 0x0005980e01007387 */ /* 0x000fe20000100800 */
[----:B------:R-:W-:Y:S02]  /*f2e0*/  STL [R1+0x56c], R13 ;  /* 0x00056c0d01007387 */ /* 0x000fe40000100800 */
[----:B------:R0:W-:Y:S02]  /*f2f0*/  STL [R1+0x82c], R0 ;  /* 0x00082c0001007387 */ /* 0x0001e40000100800 */
[----:B------:R-:W-:Y:S01]  /*f300*/  STL [R1+0x590], R12 ;  /* 0x0005900c01007387 */ /* 0x000fe20000100800 */
        /* <DEDUP_REMOVED lines=8> */
[----:B--2---:R-:W-:-:S03]  /*f390*/  IADD3 R0, P5, R0, R19, RZ ;  /* 0x0000001300007210 */ /* 0x004fc60007fbe0ff */
        /* <DEDUP_REMOVED lines=560> */
[--C-:B------:R-:W-:Y:S01]  /*116a0*/  IMAD.X R17, R17, 0x1, R0.reuse, P5 ;  /* 0x0000000111117824 */ /* 0x100fe200028e0600 */
[----:B------:R-:W-:Y:S01]  /*116b0*/  IADD3 R18, P5, R18, UR8, RZ ;  /* 0x0000000812127c10 */ /* 0x000fe2000ffbe0ff */
[--C-:B------:R-:W-:Y:S01]  /*116c0*/  IMAD.X R14, R14, 0x1, R0.reuse, P6 ;  /* 0x000000010e0e7824 */ /* 0x100fe200030e0600 */
[----:B------:R-:W-:Y:S01]  /*116d0*/  IADD3 R13, P6, R13, UR8, RZ ;  /* 0x000000080d0d7c10 */ /* 0x000fe2000ffde0ff */
        /* <DEDUP_REMOVED lines=28> */
[----:B------:R-:W-:Y:S01]  /*118a0*/  IADD3 R29, P1, R29, UR8, RZ ;  /* 0x000000081d1d7c10 */ /* 0x000fe2000ff3e0ff */
        /* <DEDUP_REMOVED lines=9> */
[----:B0-----:R-:W3:Y:S01]  /*11940*/  LDL.LU R8, [R1+0x734] ;  /* 0x0007340001087983 */ /* 0x001ee20000300800 */
[----:B--2---:R-:W-:-:S03]  /*11950*/  IADD3 R0, P2, R0, UR8, RZ ;  /* 0x0000000800007c10 */ /* 0x004fc6000ff5e0ff */
        /* <DEDUP_REMOVED lines=29> */
[----:B------:R0:W-:Y:S04]  /*11b30*/  STL [R1+0x748], R0 ;  /* 0x0007480001007387 */ /* 0x0001e80000100800 */
[----:B0-----:R-:W2:Y:S02]  /*11b40*/  LDL.LU R0, [R1+0x7cc] ;  /* 0x0007cc0001007983 */ /* 0x001ea40000300800 */
[----:B--2---:R-:W-:-:S05]  /*11b50*/  IMAD.X R8, R8, 0x1, R0, P3 ;  /* 0x0000000108087824 */ /* 0x004fca00018e0600 */
[----:B------:R0:W-:Y:S04]  /*11b60*/  STL [R1+0x6dc], R8 ;  /* 0x0006dc0801007387 */ /* 0x0001e80000100800 */
[----:B0-----:R-:W2:Y:S02]  /*11b70*/  LDL.LU R8, [R1+0x7c8] ;  /* 0x0007c80001087983 */ /* 0x001ea40000300800 */
[----:B--2---:R-:W-:-:S05]  /*11b80*/  IADD3 R8, P3, R8, UR8, RZ ;  /* 0x0000000808087c10 */ /* 0x004fca000ff7e0ff */
[----:B------:R0:W-:Y:S04]  /*11b90*/  STL [R1+0x734], R8 ;  /* 0x0007340801007387 */ /* 0x0001e80000100800 */
[----:B0-----:R-:W2:Y:S01]  /*11ba0*/  LDL.LU R8, [R1+0x7c4] ;  /* 0x0007c40001087983 */ /* 0x001ea20000300800 */
[----:B----4-:R-:W-:Y:S01]  /*11bb0*/  IADD3.X R5, R5, UR5, RZ, P5, !PT ;  /* 0x0000000505057c10 */ /* 0x010fe2000affe4ff */
[----:B------:R-:W-:Y:S01]  /*11bc0*/  IADD3 R4, P5, R4, UR8, RZ ;  /* 0x0000000804047c10 */ /* 0x000fe2000ffbe0ff */
[----:B------:R-:W-:Y:S01]  /*11bd0*/  IADD3.X R3, R3, UR5, RZ, P6, !PT ;  /* 0x0000000503037c10 */ /* 0x000fe2000b7fe4ff */
[----:B------:R-:W-:Y:S01]  /*11be0*/  IADD3 R2, P6, R2, UR8, RZ ;  /* 0x0000000802027c10 */ /* 0x000fe2000ffde0ff */
[----:B------:R-:W-:Y:S01]  /*11bf0*/  IADD3.X R19, R19, UR5, RZ, P1, !PT ;  /* 0x0000000513137c10 */ /* 0x000fe20008ffe4ff */
[----:B------:R-:W-:-:S02]  /*11c00*/  IADD3 R15, P1, R15, UR8, RZ ;  /* 0x000000080f0f7c10 */ /* 0x000fc4000ff3e0ff */
[----:B--2---:R-:W-:Y:S01]  /*11c10*/  IMAD.X R8, R8, 0x1, R0, P4 ;  /* 0x0000000108087824 */ /* 0x004fe200020e0600 */
[----:B---3--:R-:W-:-:S04]  /*11c20*/  IADD3 R6, P4, R6, UR8, RZ ;  /* 0x0000000806067c10 */ /* 0x008fc8000ff9e0ff */
[----:B------:R0:W-:Y:S04]  /*11c30*/  STL [R1+0x6e4], R8 ;  /* 0x0006e40801007387 */ /* 0x0001e80000100800 */
[----:B0-----:R0:W5:Y:S01]  /*11c40*/  LDL.LU R8, [R1+0x7c0] ;  /* 0x0007c00001087983 */ /* 0x0011620000300800 */
[----:B------:R1:W-:Y:S03]  /*11c50*/  STL [R1+0x72c], R6 ;  /* 0x00072c0601007387 */ /* 0x0003e60000100800 */
[----:B-1----:R0:W5:Y:S01]  /*11c60*/  LDL.LU R6, [R1+0x7bc] ;  /* 0x0007bc0001067983 */ /* 0x0021620000300800 */
[----:B------:R1:W-:Y:S03]  /*11c70*/  STL [R1+0x714], R5 ;  /* 0x0007140501007387 */ /* 0x0003e60000100800 */
[----:B-1----:R-:W2:Y:S01]  /*11c80*/  LDL.LU R5, [R1+0x7b8] ;  /* 0x0007b80001057983 */ /* 0x002ea20000300800 */
[----:B------:R1:W-:Y:S03]  /*11c90*/  STL [R1+0x724], R4 ;  /* 0x0007240401007387 */ /* 0x0003e60000100800 */
[----:B-1----:R-:W3:Y:S01]  /*11ca0*/  LDL.LU R4, [R1+0x7b4] ;  /* 0x0007b40001047983 */ /* 0x002ee20000300800 */
[----:B------:R1:W-:Y:S03]  /*11cb0*/  STL [R1+0x740], R3 ;  /* 0x0007400301007387 */ /* 0x0003e60000100800 */
[----:B-1----:R-:W4:Y:S01]  /*11cc0*/  LDL.LU R3, [R1+0x7b0] ;  /* 0x0007b00001037983 */ /* 0x002f220000300800 */
[----:B------:R1:W-:Y:S03]  /*11cd0*/  STL [R1+0x71c], R2 ;  /* 0x00071c0201007387 */ /* 0x0003e60000100800 */
[----:B-1----:R-:W2:Y:S01]  /*11ce0*/  LDL.LU R2, [R1+0x7ac] ;  /* 0x0007ac0001027983 */ /* 0x002ea20000300800 */
[----:B------:R-:W-:Y:S01]  /*11cf0*/  IADD3.X R14, R14, UR5, RZ, P2, !PT ;  /* 0x000000050e0e7c10 */ /* 0x000fe200097fe4ff */
[----:B------:R1:W-:Y:S01]  /*11d00*/  STL [R1+0x73c], R19 ;  /* 0x00073c1301007387 */ /* 0x0003e20000100800 */
[----:B------:R-:W-:-:S02]  /*11d10*/  IADD3 R13, P2, R13, UR8, RZ ;  /* 0x000000080d0d7c10 */ /* 0x000fc4000ff5e0ff */
[----:B------:R-:W-:Y:S01]  /*11d20*/  IADD3.X R12, R12, UR5, RZ, P3, !PT ;  /* 0x000000050c0c7c10 */ /* 0x000fe20009ffe4ff */
[----:B------:R-:W-:Y:S01]  /*11d30*/  IADD3 R29, P3, R29, UR8, RZ ;  /* 0x000000081d1d7c10 */ /* 0x000fe2000ff7e0ff */
[----:B------:R-:W-:Y:S01]  /*11d40*/  IADD3.X R28, R28, UR5, RZ, P4, !PT ;  /* 0x000000051c1c7c10 */ /* 0x000fe2000a7fe4ff */
[----:B-1----:R0:W5:Y:S01]  /*11d50*/  LDL.LU R19, [R1+0x7a8] ;  /* 0x0007a80001137983 */ /* 0x0021620000300800 */
[----:B------:R1:W-:Y:S01]  /*11d60*/  STL [R1+0x70c], R15 ;  /* 0x00070c0f01007387 */ /* 0x0003e20000100800 */
[----:B------:R-:W-:Y:S02]  /*11d70*/  IADD3 R24, P4, R24, UR8, RZ ;  /* 0x0000000818187c10 */ /* 0x000fe4000ff9e0ff */
[----:B------:R-:W-:Y:S01]  /*11d80*/  IADD3.X R25, R25, UR5, RZ, P5, !PT ;  /* 0x0000000519197c10 */ /* 0x000fe2000affe4ff */
[----:B------:R-:W-:Y:S01]  /*11d90*/  IADD3 R26, P5, R26, UR8, RZ ;  /* 0x000000081a1a7c10 */ /* 0x000fe2000ffbe0ff */
[----:B-1----:R0:W5:Y:S01]  /*11da0*/  LDL.LU R15, [R1+0x7a4] ;  /* 0x0007a400010f7983 */ /* 0x0021620000300800 */
[----:B------:R1:W-:Y:S01]  /*11db0*/  STL [R1+0x738], R14 ;  /* 0x0007380e01007387 */ /* 0x0003e20000100800 */
        /* <DEDUP_REMOVED lines=12> */
[----:B------:R-:W-:-:S02]  /*11e80*/  IADD3.X R21, R21, UR5, RZ, P3, !PT ;  /* 0x0000000515157c10 */ /* 0x000fc40009ffe4ff */
[----:B------:R-:W-:Y:S01]  /*11e90*/  IADD3.X R22, R22, UR5, RZ, P4, !PT ;  /* 0x0000000516167c10 */ /* 0x000fe2000a7fe4ff */
[----:B-1----:R0:W5:Y:S01]  /*11ea0*/  LDL.LU R29, [R1+0x794] ;  /* 0x00079400011d7983 */ /* 0x0021620000300800 */
[----:B------:R1:W-:Y:S02]  /*11eb0*/  STL [R1+0x728], R28 ;  /* 0x0007281c01007387 */ /* 0x0003e40000100800 */
[----:B------:R-:W-:Y:S02]  /*11ec0*/  STL [R1+0x6f4], R24 ;  /* 0x0006f41801007387 */ /* 0x000fe40000100800 */
[----:B------:R-:W-:Y:S01]  /*11ed0*/  STL [R1+0x720], R25 ;  /* 0x0007201901007387 */ /* 0x000fe20000100800 */
[----:B------:R-:W-:Y:S01]  /*11ee0*/  STL [R1+0x6ec], R26 ;  /* 0x0006ec1a01007387 */ /* 0x000fe20000100800 */
[----:B------:R-:W-:Y:S02]  /*11ef0*/  STL [R1+0x710], R27 ;  /* 0x0007101b01007387 */ /* 0x000fe40000100800 */
[----:B------:R-:W-:Y:S02]  /*11f00*/  STL [R1+0x2f8], R7 ;  /* 0x0002f80701007387 */ /* 0x000fe40000100800 */
[----:B------:R-:W-:Y:S01]  /*11f10*/  STL [R1+0x708], R9 ;  /* 0x0007080901007387 */ /* 0x000fe20000100800 */
[----:B------:R-:W-:Y:S01]  /*11f20*/  STL [R1+0x2f0], R10 ;  /* 0x0002f00a01007387 */ /* 0x000fe20000100800 */
[----:B------:R-:W-:-:S03]  /*11f30*/  IADD3.X R23, R23, UR5, RZ, P5, !PT ;  /* 0x0000000517177c10 */ /* 0x000fc6000affe4ff */
[----:B-1----:R-:W1:Y:S01]  /*11f40*/  S2R R28, SR_TID.X ;  /* 0x00000000001c7919 */ /* 0x002e620000002100 */
[----:B------:R3:W-:Y:S01]  /*11f50*/  STL [R1+0x700], R11 ;  /* 0x0007000b01007387 */ /* 0x0007e20000100800 */
[----:B------:R-:W-:Y:S01]  /*11f60*/  IADD3.X R16, R16, UR5, RZ, P6, !PT ;  /* 0x0000000510107c10 */ /* 0x000fe2000b7fe4ff */
[----:B------:R0:W-:Y:S01]  /*11f70*/  STL [R1+0x2e8], R20 ;  /* 0x0002e81401007387 */ /* 0x0001e20000100800 */
[----:B------:R-:W-:Y:S01]  /*11f80*/  IADD3.X R17, R17, UR5, RZ, P1, !PT ;  /* 0x0000000511117c10 */ /* 0x000fe20008ffe4ff */
[----:B------:R0:W-:Y:S01]  /*11f90*/  STL [R1+0x6f8], R21 ;  /* 0x0006f81501007387 */ /* 0x0001e20000100800 */
[----:B------:R0:W-:Y:S01]  /*11fa0*/  STL [R1+0x6f0], R22 ;  /* 0x0006f01601007387 */ /* 0x0001e20000100800 */
[----:B------:R-:W-:Y:S01]  /*11fb0*/  IADD3.X R18, R18, UR5, RZ, P2, !PT ;  /* 0x0000000512127c10 */ /* 0x000fe200097fe4ff */
[----:B------:R0:W-:Y:S01]  /*11fc0*/  STL [R1+0x6d0], R23 ;  /* 0x0006d01701007387 */ /* 0x0001e20000100800 */
[----:B------:R0:W-:Y:S01]  /*11fd0*/  STL [R1+0x2f4], R16 ;  /* 0x0002f41001007387 */ /* 0x0001e20000100800 */
[----:B------:R0:W-:Y:S01]  /*11fe0*/  STL [R1+0x2ec], R17 ;  /* 0x0002ec1101007387 */ /* 0x0001e20000100800 */
[----:B-1----:R-:W-:-:S05]  /*11ff0*/  LOP3.LUT R28, R28, 0x7f, RZ, 0xc0, !PT ;  /* 0x0000007f1c1c7812 */ /* 0x002fca00078ec0ff */
[----:B------:R-:W-:Y:S02]  /*12000*/  IMAD.SHL.U32 R28, R28, 0x2, RZ ;  /* 0x000000021c1c7824 */ /* 0x000fe400078e00ff */
[----:B---3--:R-:W-:Y:S02]  /*12010*/  IMAD.MOV.U32 R11, RZ, RZ, R4 ;  /* 0x000000ffff0b7224 */ /* 0x008fe400078e0004 */
[----:B--2---:R-:W-:Y:S02]  /*12020*/  IMAD.MOV.U32 R10, RZ, RZ, R2 ;  /* 0x000000ffff0a7224 */ /* 0x004fe400078e0002 */
[----:B----4-:R-:W-:Y:S02]  /*12030*/  IMAD.MOV.U32 R2, RZ, RZ, R3 ;  /* 0x000000ffff027224 */ /* 0x010fe400078e0003 */
[----:B------:R-:W-:-:S05]  /*12040*/  IMAD.MOV.U32 R3, RZ, RZ, R5 ;  /* 0x000000ffff037224 */ /* 0x000fca00078e0005 */
[----:B------:R0:W-:Y:S01]  /*12050*/  STL.64 [R1+0x1c0], R2 ;  /* 0x0001c00201007387 */ /* 0x0001e20000100a00 */
[----:B------:R0:W-:Y:S02]  /*12060*/  STL [R1+0x2e4], R18 ;  /* 0x0002e41201007387 */ /* 0x0001e40000100800 */
[----:B------:R0:W-:Y:S01]  /*12070*/  STL.64 [R1+0x1c8], R10 ;  /* 0x0001c80a01007387 */ /* 0x0001e20000100a00 */
[----:B------:R-:W-:Y:S01]  /*12080*/  @!P0 CALL.REL.NOINC `(.L_x_2) ;  /* 0x0000001000008944 */ /* 0x000fe20003c00000 */
[----:B------:R-:W-:Y:S05]  /*12090*/  BRA `(.L_x_3) ;  /* 0xffff1e5000007947 */ /* 0x000fea000383ffff */
.L_x_2:
[----:B------:R-:W2:Y:S04]  /*120a0*/  LDL.LU R7, [R1+0x128] ;  /* 0x0001280001077983 */ /* 0x000ea80000300800 */
[----:B--2---:R1:W-:Y:S04]  /*120b0*/  STL [R1+0x7e0], R7 ;  /* 0x0007e00701007387 */ /* 0x0043e80000100800 */
[----:B-1----:R-:W2:Y:S04]  /*120c0*/  LDL.LU R7, [R1+0x100] ;  /* 0x0001000001077983 */ /* 0x002ea80000300800 */
        /* <DEDUP_REMOVED lines=12> */
[----:B--2---:R1:W-:Y:S02]  /*12190*/  STL [R1+0x818], R7 ;  /* 0x0008180701007387 */ /* 0x0043e40000100800 */
[----:B-1---5:R-:W-:-:S02]  /*121a0*/  IMAD.MOV.U32 R7, RZ, RZ, R6 ;  /* 0x000000ffff077224 */ /* 0x022fc400078e0006 */
        /* <DEDUP_REMOVED lines=18> */
[----:B------:R-:W2:Y:S01]  /*122d0*/  LDL.LU R5, [R1+0x138] ;  /* 0x0001380001057983 */ /* 0x000ea20000300800 */
[----:B-1----:R-:W-:-:S03]  /*122e0*/  IMAD.MOV.U32 R6, RZ, RZ, R8 ;  /* 0x000000ffff067224 */ /* 0x002fc600078e0008 */
[----:B--2---:R1:W-:Y:S04]  /*122f0*/  STL [R1+0x7d8], R5 ;  /* 0x0007d80501007387 */ /* 0x0043e80000100800 */
[----:B-1----:R-:W2:Y:S04]  /*12300*/  LDL.LU R5, [R1+0xfc] ;  /* 0x0000fc0001057983 */ /* 0x002ea80000300800 */
[----:B------:R-:W3:Y:S04]  /*12310*/  LDL.LU R4, [R1+0x148] ;  /* 0x0001480001047983 */ /* 0x000ee80000300800 */
[----:B---3--:R1:W-:Y:S04]  /*12320*/  STL [R1+0x7d4], R4 ;  /* 0x0007d40401007387 */ /* 0x0083e80000100800 */
[----:B-1----:R-:W3:Y:S04]  /*12330*/  LDL.LU R4, [R1+0x13c] ;  /* 0x00013c0001047983 */ /* 0x002ee80000300800 */
[----:B0-----:R-:W4:Y:S04]  /*12340*/  LDL.LU R11, [R1+0x120] ;  /* 0x00012000010b7983 */ /* 0x001f280000300800 */
[----:B----4-:R0:W-:Y:S04]  /*12350*/  STL [R1+0x7d0], R11 ;  /* 0x0007d00b01007387 */ /* 0x0101e80000100800 */
[----:B0-----:R-:W4:Y:S04]  /*12360*/  LDL.LU R11, [R1+0x14c] ;  /* 0x00014c00010b7983 */ /* 0x001f280000300800 */
[----:B------:R-:W2:Y:S04]  /*12370*/  LDL.LU R10, [R1+0xf0] ;  /* 0x0000f000010a7983 */ /* 0x000ea80000300800 */
[----:B--2---:R0:W-:Y:S04]  /*12380*/  STL [R1+0x7cc], R10 ;  /* 0x0007cc0a01007387 */ /* 0x0041e80000100800 */
[----:B0-----:R-:W2:Y:S04]  /*12390*/  LDL.LU R10, [R1+0x124] ;  /* 0x00012400010a7983 */ /* 0x001ea80000300800 */
[----:B------:R-:W2:Y:S04]  /*123a0*/  LDL.LU R9, [R1+0x130] ;  /* 0x0001300001097983 */ /* 0x000ea80000300800 */
[----:B--2---:R0:W-:Y:S04]  /*123b0*/  STL [R1+0x7c8], R9 ;  /* 0x0007c80901007387 */ /* 0x0041e80000100800 */
[----:B0-----:R-:W2:Y:S04]  /*123c0*/  LDL.LU R9, [R1+0xf4] ;  /* 0x0000f40001097983 */ /* 0x001ea80000300800 */
[----:B------:R0:W-:Y:S04]  /*123d0*/  STL [R1+0x7c0], R15 ;  /* 0x0007c00f01007387 */ /* 0x0001e80000100800 */
[----:B0-----:R-:W2:Y:S04]  /*123e0*/  LDL.LU R15, [R1+0x144] ;  /* 0x00014400010f7983 */ /* 0x001ea80000300800 */
[----:B--2---:R0:W-:Y:S04]  /*123f0*/  STL [R1+0x7c4], R15 ;  /* 0x0007c40f01007387 */ /* 0x0041e80000100800 */
[----:B0-----:R-:W2:Y:S04]  /*12400*/  LDL.LU R15, [R1+0x134] ;  /* 0x00013400010f7983 */ /* 0x001ea80000300800 */
[----:B------:R-:W2:Y:S04]  /*12410*/  LDL.LU R8, [R1+0x140] ;  /* 0x0001400001087983 */ /* 0x000ea80000300800 */
[----:B------:R0:W-:Y:S04]  /*12420*/  STL [R1+0x7bc], R14 ;  /* 0x0007bc0e01007387 */ /* 0x0001e80000100800 */
[----:B0-----:R-:W2:Y:S04]  /*12430*/  LDL.LU R14, [R1+0x15c] ;  /* 0x00015c00010e7983 */ /* 0x001ea80000300800 */
[----:B------:R0:W-:Y:S04]  /*12440*/  STL [R1+0x7b8], R13 ;  /* 0x0007b80d01007387 */ /* 0x0001e80000100800 */
[----:B0-----:R-:W2:Y:S04]  /*12450*/  LDL.LU R13, [R1+0x16c] ;  /* 0x00016c00010d7983 */ /* 0x001ea80000300800 */
[----:B------:R0:W-:Y:S04]  /*12460*/  STL [R1+0x7b4], R12 ;  /* 0x0007b40c01007387 */ /* 0x0001e80000100800 */
[----:B0-----:R-:W2:Y:S04]  /*12470*/  LDL.LU R12, [R1+0x17c] ;  /* 0x00017c00010c7983 */ /* 0x001ea80000300800 */
[----:B------:R0:W-:Y:S04]  /*12480*/  STL [R1+0x7b0], R19 ;  /* 0x0007b01301007387 */ /* 0x0001e80000100800 */
[----:B0-----:R-:W2:Y:S04]  /*12490*/  LDL.LU R19, [R1+0x18c] ;  /* 0x00018c0001137983 */ /* 0x001ea80000300800 */
[----:B------:R-:W2:Y:S04]  /*124a0*/  LDL.LU R18, [R1+0x160] ;  /* 0x0001600001127983 */ /* 0x000ea80000300800 */
[----:B--2---:R0:W-:Y:S04]  /*124b0*/  STL [R1+0x7ac], R18 ;  /* 0x0007ac1201007387 */ /* 0x0041e80000100800 */
        /* <DEDUP_REMOVED lines=16> */
[----:B------:R-:W2:Y:S01]  /*125c0*/  LDL.LU R29, [R1+0x1ec] ;  /* 0x0001ec00011d7983 */ /* 0x000ea20000300800 */
[----:B------:R-:W-:-:S03]  /*125d0*/  F2FP.PACK_AB R7, R6, R7 ;  /* 0x000000070607723e */ /* 0x000fc600000000ff */
[----:B--2---:R0:W-:Y:S04]  /*125e0*/  STL [R1+0x794], R29 ;  /* 0x0007941d01007387 */ /* 0x0041e80000100800 */
[----:B0-----:R-:W2:Y:S04]  /*125f0*/  LDL.LU R29, [R1+0x1bc] ;  /* 0x0001bc00011d7983 */ /* 0x001ea80000300800 */
[----:B------:R-:W2:Y:S04]  /*12600*/  LDL.LU R20, [R1+0x1e8] ;  /* 0x0001e80001147983 */ /* 0x000ea80000300800 */
        /* <DEDUP_REMOVED lines=9> */
[----:B------:R0:W-:Y:S04]  /*126a0*/  STL [R1+0x1c], R7 ;  /* 0x00001c0701007387 */ /* 0x0001e80000100800 */
[----:B0-----:R-:W2:Y:S02]  /*126b0*/  LDL.LU R7, [R1+0x818] ;  /* 0x0008180001077983 */ /* 0x001ea40000300800 */
[----:B--2---:R-:W-:-:S02]  /*126c0*/  F2FP.PACK_AB R7, R6, R7 ;  /* 0x000000070607723e */ /* 0x004fc400000000ff */
        /* <DEDUP_REMOVED lines=25> */
[----:B------:R0:W-:Y:S04]  /*12860*/  STL [R1], R7 ;  /* 0x0000000701007387 */ /* 0x0001e80000100800 */
[----:B0-----:R-:W2:Y:S02]  /*12870*/  LDL.LU R7, [R1+0x7e0] ;  /* 0x0007e00001077983 */ /* 0x001ea40000300800 */
[----:B--2---:R-:W-:-:S02]  /*12880*/  F2FP.PACK_AB R7, R6, R7 ;  /* 0x000000070607723e */ /* 0x004fc400000000ff */
[----:B------:R-:W2:Y:S02]  /*12890*/  LDL.LU R6, [R1+0x7dc] ;  /* 0x0007dc0001067983 */ /* 0x000ea40000300800 */
[----:B--2---:R-:W-:Y:S02]  /*128a0*/  F2FP.PACK_AB R6, R5, R6 ;  /* 0x000000060506723e */ /* 0x004fe400000000ff */
[----:B------:R-:W3:Y:S02]  /*128b0*/  LDL.LU R5, [R1+0x7d8] ;  /* 0x0007d80001057983 */ /* 0x000ee40000300800 */
[----:B---3--:R-:W-:Y:S02]  /*128c0*/  F2FP.PACK_AB R5, R4, R5 ;  /* 0x000000050405723e */ /* 0x008fe400000000ff */
[----:B------:R-:W4:Y:S02]  /*128d0*/  LDL.LU R4, [R1+0x7d4] ;  /* 0x0007d40001047983 */ /* 0x000f240000300800 */
[----:B----4-:R-:W-:-:S02]  /*128e0*/  F2FP.PACK_AB R4, R11, R4 ;  /* 0x000000040b04723e */ /* 0x010fc400000000ff */
[----:B------:R-:W2:Y:S02]  /*128f0*/  LDL.LU R11, [R1+0x7d0] ;  /* 0x0007d000010b7983 */ /* 0x000ea40000300800 */
[----:B--2---:R-:W-:Y:S02]  /*12900*/  F2FP.PACK_AB R11, R10, R11 ;  /* 0x0000000b0a0b723e */ /* 0x004fe400000000ff */
[----:B------:R-:W2:Y:S02]  /*12910*/  LDL.LU R10, [R1+0x7cc] ;  /* 0x0007cc00010a7983 */ /* 0x000ea40000300800 */
[----:B--2---:R-:W-:Y:S02]  /*12920*/  F2FP.PACK_AB R10, R9, R10 ;  /* 0x0000000a090a723e */ /* 0x004fe400000000ff */
[----:B------:R-:W2:Y:S02]  /*12930*/  LDL.LU R9, [R1+0x7c8] ;  /* 0x0007c80001097983 */ /* 0x000ea40000300800 */
[----:B--2---:R-:W-:-:S02]  /*12940*/  F2FP.PACK_AB R9, R15, R9 ;  /* 0x000000090f09723e */ /* 0x004fc400000000ff */
        /* <DEDUP_REMOVED lines=24> */
[----:B------:R-:W2:Y:S01]  /*12ad0*/  LDL.LU R29, [R1+0x794] ;  /* 0x00079400011d7983 */ /* 0x000ea20000300800 */
[----:B------:R-:W-:Y:S02]  /*12ae0*/  F2FP.PACK_AB R27, R28, R27 ;  /* 0x0000001b1c1b723e */ /* 0x000fe400000000ff */
[----:B------:R-:W-:Y:S02]  /*12af0*/  F2FP.PACK_AB R26, R0, R26 ;  /* 0x0000001a001a723e */ /* 0x000fe400000000ff */
[----:B------:R-:W-:Y:S02]  /*12b00*/  F2FP.PACK_AB R25, R3, R25 ;  /* 0x000000190319723e */ /* 0x000fe400000000ff */
[----:B------:R-:W-:Y:S02]  /*12b10*/  F2FP.PACK_AB R24, R2, R24 ;  /* 0x000000180218723e */ /* 0x000fe400000000ff */
[----:B--2---:R-:W-:Y:S02]  /*12b20*/  F2FP.PACK_AB R20, R29, R20 ;  /* 0x000000141d14723e */ /* 0x004fe400000000ff */
.L_x_1:
[----:B0-----:R-:W2:Y:S04]  /*12b30*/  LDL.LU R0, [R1+0x790] ;  /* 0x0007900001007983 */ /* 0x001ea80000300800 */
[----:B------:R-:W0:Y:S02]  /*12b40*/  S2R R28, SR_TID.X ;  /* 0x00000000001c7919 */ /* 0x000e240000002100 */
[----:B0-----:R-:W-:-:S02]  /*12b50*/  IMAD.SHL.U32 R3, R28, 0x8, RZ ;  /* 0x000000081c037824 */ /* 0x001fc400078e00ff */
[C---:B------:R-:W-:Y:S02]  /*12b60*/  IMAD.SHL.U32 R2, R28.reuse, 0x20, RZ ;  /* 0x000000201c027824 */ /* 0x040fe400078e00ff */
[C---:B------:R-:W-:Y:S01]  /*12b70*/  IMAD.SHL.U32 R29, R28.reuse, 0x4, RZ ;  /* 0x000000041c1d7824 */ /* 0x040fe200078e00ff */
[----:B------:R-:W-:Y:S01]  /*12b80*/  LOP3.LUT R3, R3, 0x300, RZ, 0xc0, !PT ;  /* 0x0000030003037812 */ /* 0x000fe200078ec0ff */
[----:B------:R-:W-:Y:S01]  /*12b90*/  IMAD.SHL.U32 R28, R28, 0x400, RZ ;  /* 0x000004001c1c7824 */ /* 0x000fe200078e00ff */
[----:B------:R-:W-:Y:S01]  /*12ba0*/  BAR.SYNC.DEFER_BLOCKING 0x0 ;  /* 0x0000000000007b1d */ /* 0x000fe20000010000 */
[----:B--2---:R-:W-:-:S04]  /*12bb0*/  LOP3.LUT R0, R0, 0x1800, RZ, 0xc0, !PT ;  /* 0x0000180000007812 */ /* 0x004fc800078ec0ff */
[----:B------:R-:W-:Y:S02]  /*12bc0*/  LOP3.LUT R2, R0, 0x60, R2, 0xf8, !PT ;  /* 0x0000006000027812 */ /* 0x000fe400078ef802 */
[----:B------:R-:W-:Y:S02]  /*12bd0*/  LOP3.LUT R0, R3, 0x70, R29, 0xf8, !PT ;  /* 0x0000007003007812 */ /* 0x000fe400078ef81d */
[----:B------:R-:W0:Y:S01]  /*12be0*/  S2R R29, SR_TID.X ;  /* 0x00000000001d7919 */ /* 0x000e220000002100 */
[----:B------:R-:W-:Y:S02]  /*12bf0*/  LOP3.LUT R3, R28, 0x1800, RZ, 0xc0, !PT ;  /* 0x000018001c037812 */ /* 0x000fe400078ec0ff */
[----:B------:R-:W-:-:S05]  /*12c00*/  LOP3.LUT R0, R2, R0, RZ, 0x3c, !PT ;  /* 0x0000000002007212 */ /* 0x000fca00078e3cff */
[----:B------:R-:W-:Y:S04]  /*12c10*/  STS.128 [R0], R24 ;  /* 0x0000001800007388 */ /* 0x000fe80000000c00 */
[----:B------:R1:W-:Y:S04]  /*12c20*/  STS.128 [R0+0x80], R20 ;  /* 0x0000801400007388 */ /* 0x0003e80000000c00 */
[----:B------:R-:W-:Y:S04]  /*12c30*/  STS.128 [R0+0x400], R16 ;  /* 0x0004001000007388 */ /* 0x000fe80000000c00 */
[----:B------:R-:W-:Y:S01]  /*12c40*/  STS.128 [R0+0x480], R12 ;  /* 0x0004800c00007388 */ /* 0x000fe20000000c00 */
[----:B0-----:R-:W-:-:S03]  /*12c50*/  LOP3.LUT R29, R29, 0x7f, RZ, 0xc0, !PT ;  /* 0x0000007f1d1d7812 */ /* 0x001fc600078ec0ff */
[----:B-1----:R-:W2:Y:S02]  /*12c60*/  LDL.LU R20, [R1+0x10] ;  /* 0x0000100001147983 */ /* 0x002ea40000300800 */
[----:B------:R-:W-:Y:S02]  /*12c70*/  IMAD R2, R29, 0x10, R3 ;  /* 0x000000101d027824 */ /* 0x000fe400078e0203 */
[----:B------:R-:W-:Y:S06]  /*12c80*/  BAR.SYNC.DEFER_BLOCKING 0x0 ;  /* 0x0000000000007b1d */ /* 0x000fec0000010000 */
[----:B------:R-:W2:Y:S01]  /*12c90*/  LDL.LU R21, [R1+0x14] ;  /* 0x0000140001157983 */ /* 0x000ea20000300800 */
[----:B------:R-:W-:-:S03]  /*12ca0*/  LOP3.LUT R27, R2, 0x40, RZ, 0x3c, !PT ;  /* 0x00000040021b7812 */ /* 0x000fc600078e3cff */
[----:B------:R-:W2:Y:S01]  /*12cb0*/  LDL.LU R22, [R1+0x18] ;  /* 0x0000180001167983 */ /* 0x000ea20000300800 */
[----:B------:R-:W-:-:S03]  /*12cc0*/  LOP3.LUT R3, R2, 0x20, RZ, 0x3c, !PT ;  /* 0x0000002002037812 */ /* 0x000fc600078e3cff */
[----:B------:R-:W2:Y:S04]  /*12cd0*/  LDL.LU R23, [R1+0x1c] ;  /* 0x00001c0001177983 */ /* 0x000ea80000300800 */
[----:B------:R-:W0:Y:S04]  /*12ce0*/  LDS.128 R16, [R2] ;  /* 0x0000000002107984 */ /* 0x000e280000000c00 */
[----:B------:R-:W-:Y:S04]  /*12cf0*/  LDS.128 R12, [R3] ;  /* 0x00000000030c7984 */ /* 0x000fe80000000c00 */
[----:B0-----:R-:W-:Y:S04]  /*12d00*/  STL.64 [R1+0x30], R16 ;  /* 0x0000301001007387 */ /* 0x001fe80000100a00 */
[----:B------:R-:W-:Y:S04]  /*12d10*/  STL.64 [R1+0x38], R18 ;  /* 0x0000381201007387 */ /* 0x000fe80000100a00 */
[----:B------:R-:W0:Y:S04]  /*12d20*/  LDS.128 R16, [R27] ;  /* 0x000000001b107984 */ /* 0x000e280000000c00 */
[----:B0-----:R0:W-:Y:S04]  /*12d30*/  STL.64 [R1+0x7b8], R16 ;  /* 0x0007b81001007387 */ /* 0x0011e80000100a00 */
[----:B------:R-:W-:Y:S04]  /*12d40*/  STL.64 [R1+0x20], R12 ;  /* 0x0000200c01007387 */ /* 0x000fe80000100a00 */
[----:B------:R-:W-:Y:S01]  /*12d50*/  STL.64 [R1+0x28], R14 ;  /* 0x0000280e01007387 */ /* 0x000fe20000100a00 */
[----:B0-----:R-:W-:-:S03]  /*12d60*/  LOP3.LUT R17, R2, 0x60, RZ, 0x3c, !PT ;  /* 0x0000006002117812 */ /* 0x001fc600078e3cff */
[----:B------:R-:W3:Y:S04]  /*12d70*/  LDL R16, [R1+0x758] ;  /* 0x0007580001107983 */ /* 0x000ee80000100800 */
[----:B------:R-:W0:Y:S04]  /*12d80*/  LDS.128 R12, [R17] ;  /* 0x00000000110c7984 */ /* 0x000e280000000c00 */
[----:B------:R-:W-:Y:S06]  /*12d90*/  BAR.SYNC.DEFER_BLOCKING 0x0 ;  /* 0x0000000000007b1d */ /* 0x000fec0000010000 */
[----:B------:R1:W-:Y:S04]  /*12da0*/  STL [R1+0x79c], R19 ;  /* 0x00079c1301007387 */ /* 0x0003e80000100800 */
[----:B-1----:R-:W4:Y:S04]  /*12db0*/  LDL.LU R19, [R1+0x754] ;  /* 0x0007540001137983 */ /* 0x002f280000300800 */
[----:B------:R1:W-:Y:S04]  /*12dc0*/  STS.128 [R0], R8 ;  /* 0x0000000800007388 */ /* 0x0003e80000000c00 */
[----:B0-----:R0:W-:Y:S04]  /*12dd0*/  STL.64 [R1+0x7c0], R12 ;  /* 0x0007c00c01007387 */ /* 0x0011e80000100a00 */
[----:B------:R5:W-:Y:S04]  /*12de0*/  STL [R1+0x794], R15 ;  /* 0x0007940f01007387 */ /* 0x000be80000100800 */
[----:B-1----:R-:W3:Y:S04]  /*12df0*/  LDL.LU R8, [R1] ;  /* 0x0000000001087983 */ /* 0x002ee80000300800 */
[----:B------:R-:W3:Y:S04]  /*12e00*/  LDL.LU R9, [R1+0x4] ;  /* 0x0000040001097983 */ /* 0x000ee80000300800 */
[----:B------:R-:W3:Y:S04]  /*12e10*/  LDL.LU R10, [R1+0x8] ;  /* 0x00000800010a7983 */ /* 0x000ee80000300800 */
[----:B------:R-:W3:Y:S04]  /*12e20*/  LDL.LU R11, [R1+0xc] ;  /* 0x00000c00010b7983 */ /* 0x000ee80000300800 */
[----:B------:R-:W-:Y:S04]  /*12e30*/  STS.128 [R0+0x80], R4 ;  /* 0x0000800400007388 */ /* 0x000fe80000000c00 */
[----:B0-----:R-:W4:Y:S04]  /*12e40*/  LDL.LU R13, [R1+0x30] ;  /* 0x00003000010d7983 */ /* 0x001f280000300800 */
[----:B-----5:R-:W5:Y:S04]  /*12e50*/  LDL.LU R15, [R1+0x75c] ;  /* 0x00075c00010f7983 */ /* 0x020f680000300800 */
[----:B--2---:R4:W-:Y:S04]  /*12e60*/  STS.128 [R0+0x480], R20 ;  /* 0x0004801400007388 */ /* 0x0049e80000000c00 */
[----:B---3--:R0:W-:Y:S04]  /*12e70*/  STS.128 [R0+0x400], R8 ;  /* 0x0004000800007388 */ /* 0x0081e80000000c00 */
[----:B------:R-:W-:Y:S06]  /*12e80*/  BAR.SYNC.DEFER_BLOCKING 0x0 ;  /* 0x0000000000007b1d */ /* 0x000fec0000010000 */
[----:B------:R-:W1:Y:S01]  /*12e90*/  LDS.128 R8, [R2] ;  /* 0x0000000002087984 */ /* 0x000e620000000c00 */
[C---:B----4-:R-:W-:Y:S01]  /*12ea0*/  IADD3 R20, R19.reuse, 0x1, RZ ;  /* 0x0000000113147810 */ /* 0x050fe20007ffe0ff */
[C---:B0-----:R-:W-:Y:S01]  /*12eb0*/  IMAD R0, R16.reuse, c[0x0][0x194], RZ ;  /* 0x0000650010007a24 */ /* 0x041fe200078e02ff */
[----:B------:R-:W-:Y:S01]  /*12ec0*/  ISETP.GE.AND P6, PT, R16, c[0x0][0x178], PT ;  /* 0x00005e0010007a0c */ /* 0x000fe20003fc6270 */
[----:B------:R-:W0:Y:S04]  /*12ed0*/  LDS.128 R4, [R3] ;  /* 0x0000000003047984 */ /* 0x000e280000000c00 */
[----:B-1----:R1:W-:Y:S04]  /*12ee0*/  STL.64 [R1+0x7a0], R10 ;  /* 0x0007a00a01007387 */ /* 0x0023e80000100a00 */
[----:B-1----:R-:W2:Y:S01]  /*12ef0*/  LDL.LU R11, [R1+0x20] ;  /* 0x00002000010b7983 */ /* 0x002ea20000300800 */
[----:B------:R-:W-:Y:S01]  /*12f00*/  ISETP.GE.AND P1, PT, R20, c[0x0][0x17c], PT ;  /* 0x00005f0014007a0c */ /* 0x000fe20003f26270 */
[----:B------:R-:W-:Y:S01]  /*12f10*/  IMAD.MOV.U32 R20, RZ, RZ, c[0x0][0x194] ;  /* 0x00006500ff147624 */ /* 0x000fe200078e00ff */
[----:B------:R-:W-:-:S03]  /*12f20*/  ISETP.GE.AND P5, PT, R19, c[0x0][0x17c], PT ;  /* 0x00005f0013007a0c */ /* 0x000fc60003fa6270 */
[----:B------:R-:W-:Y:S01]  /*12f30*/  IMAD R20, R20, 0x80, R0 ;  /* 0x0000008014147824 */ /* 0x000fe200078e0200 */
[----:B------:R-:W-:Y:S02]  /*12f40*/  LEA R2, P0, R0, c[0x0][0x170], 0x1 ;  /* 0x00005c0000027a11 */ /* 0x000fe400078008ff */
[----:B------:R-:W-:Y:S02]  /*12f50*/  ISETP.LT.AND P6, PT, R19, c[0x0][0x17c], !P6 ;  /* 0x00005f0013007a0c */ /* 0x000fe400077c1270 */
[----:B------:R-:W-:Y:S02]  /*12f60*/  LEA R28, P2, R20, c[0x0][0x170], 0x1 ;  /* 0x00005c00141c7a11 */ /* 0x000fe400078408ff */
[----:B-----5:R-:W-:Y:S02]  /*12f70*/  ISETP.LT.AND P5, PT, R15, c[0x0][0x178], !P5 ;  /* 0x00005e000f007a0c */ /* 0x020fe40006fa1270 */
[----:B------:R-:W-:Y:S01]  /*12f80*/  LEA.HI.X.SX32 R3, R0, c[0x0][0x174], 0x1, P0 ;  /* 0x00005d0000037a11 */ /* 0x000fe200000f0eff */
[C---:B------:R-:W-:Y:S01]  /*12f90*/  IMAD R0, R19.reuse, c[0x0][0x198], RZ ;  /* 0x0000660013007a24 */ /* 0x040fe200078e02ff */
[----:B------:R-:W-:-:S02]  /*12fa0*/  IADD3 R21, R19, 0x2, RZ ;  /* 0x0000000213157810 */ /* 0x000fc40007ffe0ff */
[----:B------:R-:W-:Y:S01]  /*12fb0*/  LEA.HI.X.SX32 R29, R20, c[0x0][0x174], 0x1, P2 ;  /* 0x00005d00141d7a11 */ /* 0x000fe200010f0eff */
[----:B------:R-:W-:Y:S01]  /*12fc0*/  IMAD.WIDE R22, R0, 0x2, R2 ;  /* 0x0000000200167825 */ /* 0x000fe200078e0202 */
[----:B------:R-:W-:-:S03]  /*12fd0*/  ISETP.GE.AND P4, PT, R21, c[0x0][0x17c], PT ;  /* 0x00005f0015007a0c */ /* 0x000fc60003f86270 */
[----:B------:R-:W-:Y:S01]  /*12fe0*/  IMAD.WIDE R20, R0, 0x2, R28 ;  /* 0x0000000200147825 */ /* 0x000fe200078e021c */
[----:B------:R-:W-:Y:S04]  /*12ff0*/  @P6 STG.E.U16 [R22.64], R13 ;  /* 0x0000000d16006986 */ /* 0x000fe8000c101506 */
[----:B------:R-:W-:Y:S04]  /*13000*/  @P5 STG.E.U16 [R20.64], R8 ;  /* 0x0000000814005986 */ /* 0x000fe8000c101506 */
[----:B------:R-:W1:Y:S01]  /*13010*/  LDS.128 R20, [R27] ;  /* 0x000000001b147984 */ /* 0x000e620000000c00 */
[----:B------:R-:W-:-:S02]  /*13020*/  ISETP.LT.AND P6, PT, R16, c[0x0][0x178], !P1 ;  /* 0x00005e0010007a0c */ /* 0x000fc40004fc1270 */
[----:B------:R-:W-:Y:S01]  /*13030*/  IADD3 R0, R0, c[0x0][0x198], RZ ;  /* 0x0000660000007a10 */ /* 0x000fe20007ffe0ff */
[----:B--2---:R2:W-:Y:S04]  /*13040*/  STL.64 [R1+0x7c8], R10 ;  /* 0x0007c80a01007387 */ /* 0x0045e80000100a00 */
[----:B0-----:R-:W-:Y:S04]  /*13050*/  STL.64 [R1+0x7a8], R6 ;  /* 0x0007a80601007387 */ /* 0x001fe80000100a00 */
[----:B-1----:R0:W-:Y:S01]  /*13060*/  STL.64 [R1+0x7b0], R22 ;  /* 0x0007b01601007387 */ /* 0x0021e20000100a00 */
[----:B--2---:R-:W-:Y:S01]  /*13070*/  IMAD.WIDE R10, R0, 0x2, R2 ;  /* 0x00000002000a7825 */ /* 0x004fe200078e0202 */
[----:B0-----:R-:W-:-:S05]  /*13080*/  PRMT R23, R13, 0x7632, R23 ;  /* 0x000076320d177816 */ /* 0x001fca0000000017 */
[----:B------:R0:W-:Y:S04]  /*13090*/  @P6 STG.E.U16 [R10.64], R23 ;  /* 0x000000170a006986 */ /* 0x0001e8000c101506 */
[----:B0-----:R-:W2:Y:S01]  /*130a0*/  LDL.LU.64 R10, [R1+0x7c8] ;  /* 0x0007c800010a7983 */ /* 0x001ea20000300a00 */
[C---:B------:R-:W-:Y:S02]  /*130b0*/  ISETP.LT.AND P1, PT, R15.reuse, c[0x0][0x178], !P1 ;  /* 0x00005e000f007a0c */ /* 0x040fe40004f21270 */
[----:B------:R-:W-:Y:S02]  /*130c0*/  ISETP.LT.AND P5, PT, R16, c[0x0][0x178], !P4 ;  /* 0x00005e0010007a0c */ /* 0x000fe400067a1270 */
[----:B------:R-:W-:Y:S02]  /*130d0*/  ISETP.LT.AND P4, PT, R15, c[0x0][0x178], !P4 ;  /* 0x00005e000f007a0c */ /* 0x000fe40006781270 */
[----:B------:R-:W-:-:S02]  /*130e0*/  IADD3 R26, R19, 0x3, RZ ;  /* 0x00000003131a7810 */ /* 0x000fc40007ffe0ff */
[C---:B------:R-:W-:Y:S02]  /*130f0*/  IADD3 R7, R0.reuse, c[0x0][0x198], RZ ;  /* 0x0000660000077a10 */ /* 0x040fe40007ffe0ff */
[C---:B------:R-:W-:Y:S02]  /*13100*/  IADD3 R24, R19.reuse, 0x4, RZ ;  /* 0x0000000413187810 */ /* 0x040fe40007ffe0ff */
[----:B------:R-:W-:Y:S01]  /*13110*/  IADD3 R25, R19, 0x5, RZ ;  /* 0x0000000513197810 */ /* 0x000fe20007ffe0ff */
[----:B------:R-:W-:Y:S01]  /*13120*/  IMAD.WIDE R12, R0, 0x2, R28 ;  /* 0x00000002000c7825 */ /* 0x000fe200078e021c */
[----:B------:R-:W-:Y:S02]  /*13130*/  ISETP.GE.AND P0, PT, R26, c[0x0][0x17c], PT ;  /* 0x00005f001a007a0c */ /* 0x000fe40003f06270 */
[----:B------:R-:W-:Y:S01]  /*13140*/  PRMT R22, R8, 0x7632, R22 ;  /* 0x0000763208167816 */ /* 0x000fe20000000016 */
[----:B------:R-:W-:Y:S01]  /*13150*/  IMAD.WIDE R26, R7, 0x2, R2 ;  /* 0x00000002071a7825 */ /* 0x000fe200078e0202 */
[----:B------:R-:W-:-:S02]  /*13160*/  ISETP.GE.AND P2, PT, R24, c[0x0][0x17c], PT ;  /* 0x00005f0018007a0c */ /* 0x000fc40003f46270 */
[----:B------:R-:W-:Y:S01]  /*13170*/  ISETP.GE.AND P3, PT, R25, c[0x0][0x17c], PT ;  /* 0x00005f0019007a0c */ /* 0x000fe20003f66270 */
[C---:B------:R-:W-:Y:S01]  /*13180*/  IMAD.WIDE R24, R7.reuse, 0x2, R28 ;  /* 0x0000000207187825 */ /* 0x040fe200078e021c */
[----:B------:R0:W-:Y:S01]  /*13190*/  @P1 STG.E.U16 [R12.64], R22 ;  /* 0x000000160c001986 */ /* 0x0001e2000c101506 */
[----:B------:R-:W-:-:S03]  /*131a0*/  IADD3 R0, R7, c[0x0][0x198], RZ ;  /* 0x0000660007007a10 */ /* 0x000fc60007ffe0ff */
[----:B0-----:R-:W3:Y:S02]  /*131b0*/  LDL.LU.64 R12, [R1+0x7c0] ;  /* 0x0007c000010c7983 */ /* 0x001ee40000300a00 */
[----:B------:R-:W-:Y:S02]  /*131c0*/  IMAD.WIDE R22, R0, 0x2, R28 ;  /* 0x0000000200167825 */ /* 0x000fe400078e021c */
[----:B--2---:R-:W-:Y:S04]  /*131d0*/  @P5 STG.E.U16 [R26.64], R11 ;  /* 0x0000000b1a005986 */ /* 0x004fe8000c101506 */
[----:B------:R0:W-:Y:S04]  /*131e0*/  @P4 STG.E.U16 [R24.64], R4 ;  /* 0x0000000418004986 */ /* 0x0001e8000c101506 */
[----:B------:R1:W2:Y:S01]  /*131f0*/  LDS.128 R24, [R17] ;  /* 0x0000000011187984 */ /* 0x0002a20000000c00 */
[----:B------:R-:W-:-:S02]  /*13200*/  ISETP.LT.AND P5, PT, R16, c[0x0][0x178], !P0 ;  /* 0x00005e0010007a0c */ /* 0x000fc400047a1270 */
[----:B------:R-:W-:Y:S02]  /*13210*/  PRMT R6, R11, 0x7632, R6 ;  /* 0x000076320b067816 */ /* 0x000fe40000000006 */
[----:B------:R-:W-:Y:S02]  /*13220*/  PRMT R10, R4, 0x7632, R10 ;  /* 0x00007632040a7816 */ /* 0x000fe4000000000a */
[C---:B0-----:R-:W-:Y:S01]  /*13230*/  IADD3 R4, R0.reuse, c[0x0][0x198], RZ ;  /* 0x0000660000047a10 */ /* 0x041fe20007ffe0ff */
[----:B-1----:R-:W-:Y:S01]  /*13240*/  IMAD.WIDE R16, R0, 0x2, R2 ;  /* 0x0000000200107825 */ /* 0x002fe200078e0202 */
[----:B------:R-:W-:-:S05]  /*13250*/  PRMT R0, R6, 0x7610, R0 ;  /* 0x0000761006007816 */ /* 0x000fca0000000000 */
[----:B------:R-:W-:Y:S04]  /*13260*/  @P5 STG.E.U16 [R16.64], R0 ;  /* 0x0000000010005986 */ /* 0x000fe8000c101506 */
[----:B--2---:R0:W-:Y:S04]  /*13270*/  STL [R1+0x798], R27 ;  /* 0x0007981b01007387 */ /* 0x0041e80000100800 */
[----:B0-----:R-:W2:Y:S04]  /*13280*/  LDL.LU R27, [R1+0x758] ;  /* 0x00075800011b7983 */ /* 0x001ea80000300800 */
[----:B------:R-:W4:Y:S01]  /*13290*/  LDL.LU.64 R16, [R1+0x7b8] ;  /* 0x0007b80001107983 */ /* 0x000f220000300a00 */
[----:B------:R-:W-:-:S13]  /*132a0*/  ISETP.LT.AND P0, PT, R15, c[0x0][0x178], !P0 ;  /* 0x00005e000f007a0c */ /* 0x000fda0004701270 */
[----:B------:R0:W-:Y:S01]  /*132b0*/  @P0 STG.E.U16 [R22.64], R10 ;  /* 0x0000000a16000986 */ /* 0x0001e2000c101506 */
[----:B------:R-:W-:-:S03]  /*132c0*/  IADD3 R11, R19, 0x8, RZ ;  /* 0x00000008130b7810 */ /* 0x000fc60007ffe0ff */
[----:B0-----:R-:W5:Y:S01]  /*132d0*/  LDL.LU R10, [R1+0x34] ;  /* 0x00003400010a7983 */ /* 0x001f620000300800 */
[----:B------:R-:W-:-:S03]  /*132e0*/  ISETP.GE.AND P5, PT, R11, c[0x0][0x17c], PT ;  /* 0x00005f000b007a0c */ /* 0x000fc60003fa6270 */
[----:B------:R-:W3:Y:S01]  /*132f0*/  LDL.LU R11, [R1+0x24] ;  /* 0x00002400010b7983 */ /* 0x000ee20000300800 */
[----:B------:R-:W-:Y:S01]  /*13300*/  IMAD.WIDE R6, R4, 0x2, R2 ;  /* 0x0000000204067825 */ /* 0x000fe200078e0202 */
[----:B------:R-:W-:-:S04]  /*13310*/  IADD3 R8, R19, 0x6, RZ ;  /* 0x0000000613087810 */ /* 0x000fc80007ffe0ff */
[----:B------:R-:W-:Y:S02]  /*13320*/  ISETP.GE.AND P6, PT, R8, c[0x0][0x17c], PT ;  /* 0x00005f0008007a0c */ /* 0x000fe40003fc6270 */
[C---:B------:R-:W-:Y:S02]  /*13330*/  IADD3 R8, R19.reuse, 0x7, RZ ;  /* 0x0000000713087810 */ /* 0x040fe40007ffe0ff */
[C---:B------:R-:W-:Y:S02]  /*13340*/  IADD3 R0, R19.reuse, 0x9, RZ ;  /* 0x0000000913007810 */ /* 0x040fe40007ffe0ff */
[----:B------:R-:W-:Y:S02]  /*13350*/  ISETP.GE.AND P1, PT, R8, c[0x0][0x17c], PT ;  /* 0x00005f0008007a0c */ /* 0x000fe40003f26270 */
[----:B------:R-:W-:Y:S02]  /*13360*/  IADD3 R8, R19, 0xd, RZ ;  /* 0x0000000d13087810 */ /* 0x000fe40007ffe0ff */
[----:B--2---:R-:W-:-:S02]  /*13370*/  ISETP.LT.AND P4, PT, R27, c[0x0][0x178], !P2 ;  /* 0x00005e001b007a0c */ /* 0x004fc40005781270 */
[----:B------:R-:W-:Y:S02]  /*13380*/  ISETP.LT.AND P2, PT, R15, c[0x0][0x178], !P2 ;  /* 0x00005e000f007a0c */ /* 0x000fe40005741270 */
[----:B------:R-:W-:Y:S02]  /*13390*/  ISETP.LT.AND P0, PT, R27, c[0x0][0x178], !P3 ;  /* 0x00005e001b007a0c */ /* 0x000fe40005f01270 */
[----:B------:R-:W-:-:S07]  /*133a0*/  ISETP.LT.AND P3, PT, R15, c[0x0][0x178], !P3 ;  /* 0x00005e000f007a0c */ /* 0x000fce0005f61270 */
[----:B----4-:R0:W-:Y:S02]  /*133b0*/  @P4 STG.E.U16 [R6.64], R16 ;  /* 0x0000001006004986 */ /* 0x0101e4000c101506 */
[C---:B0-----:R-:W-:Y:S01]  /*133c0*/  IMAD.WIDE R6, R4.reuse, 0x2, R28 ;  /* 0x0000000204067825 */ /* 0x041fe200078e021c */
[----:B------:R-:W-:Y:S02]  /*133d0*/  IADD3 R4, R4, c[0x0][0x198], RZ ;  /* 0x0000660004047a10 */ /* 0x000fe40007ffe0ff */
[----:B------:R-:W-:Y:S02]  /*133e0*/  PRMT R16, R16, 0x7632, R16 ;  /* 0x0000763210107816 */ /* 0x000fe40000000010 */
[----:B------:R0:W-:Y:S01]  /*133f0*/  @P2 STG.E.U16 [R6.64], R20 ;  /* 0x0000001406002986 */ /* 0x0001e2000c101506 */
[----:B------:R-:W-:Y:S01]  /*13400*/  IMAD.WIDE R22, R4, 0x2, R2 ;  /* 0x0000000204167825 */ /* 0x000fe200078e0202 */
[----:B------:R-:W-:Y:S02]  /*13410*/  ISETP.LT.AND P2, PT, R27, c[0x0][0x178], !P6 ;  /* 0x00005e001b007a0c */ /* 0x000fe40007741270 */
[----:B------:R-:W-:-:S02]  /*13420*/  ISETP.LT.AND P6, PT, R15, c[0x0][0x178], !P6 ;  /* 0x00005e000f007a0c */ /* 0x000fc400077c1270 */
[----:B------:R1:W-:Y:S01]  /*13430*/  @P0 STG.E.U16 [R22.64], R16 ;  /* 0x0000001016000986 */ /* 0x0003e2000c101506 */
[----:B0-----:R-:W-:Y:S01]  /*13440*/  PRMT R20, R20, 0x7632, R20 ;  /* 0x0000763214147816 */ /* 0x001fe20000000014 */
[C---:B------:R-:W-:Y:S01]  /*13450*/  IMAD.WIDE R6, R4.reuse, 0x2, R28 ;  /* 0x0000000204067825 */ /* 0x040fe200078e021c */
[----:B------:R-:W-:-:S04]  /*13460*/  IADD3 R4, R4, c[0x0][0x198], RZ ;  /* 0x0000660004047a10 */ /* 0x000fc80007ffe0ff */
[----:B------:R0:W-:Y:S01]  /*13470*/  @P3 STG.E.U16 [R6.64], R20 ;  /* 0x0000001406003986 */ /* 0x0001e2000c101506 */
[----:B------:R-:W-:Y:S01]  /*13480*/  ISETP.LT.AND P3, PT, R27, c[0x0][0x178], !P1 ;  /* 0x00005e001b007a0c */ /* 0x000fe20004f61270 */
[----:B-1----:R-:W-:Y:S01]  /*13490*/  IMAD.WIDE R22, R4, 0x2, R2 ;  /* 0x0000000204167825 */ /* 0x002fe200078e0202 */
[----:B------:R-:W-:Y:S02]  /*134a0*/  ISETP.LT.AND P1, PT, R15, c[0x0][0x178], !P1 ;  /* 0x00005e000f007a0c */ /* 0x000fe40004f21270 */
[----:B------:R-:W-:Y:S02]  /*134b0*/  ISETP.GE.AND P4, PT, R0, c[0x0][0x17c], PT ;  /* 0x00005f0000007a0c */ /* 0x000fe40003f86270 */
[----:B------:R-:W-:Y:S01]  /*134c0*/  IADD3 R0, R19, 0xa, RZ ;  /* 0x0000000a13007810 */ /* 0x000fe20007ffe0ff */
[C---:B0-----:R-:W-:Y:S01]  /*134d0*/  IMAD.WIDE R6, R4.reuse, 0x2, R28 ;  /* 0x0000000204067825 */ /* 0x041fe200078e021c */
[----:B------:R-:W-:Y:S01]  /*134e0*/  IADD3 R4, R4, c[0x0][0x198], RZ ;  /* 0x0000660004047a10 */ /* 0x000fe20007ffe0ff */
[----:B---3--:R0:W-:Y:S01]  /*134f0*/  @P2 STG.E.U16 [R22.64], R12 ;  /* 0x0000000c16002986 */ /* 0x0081e2000c101506 */
[----:B------:R-:W-:-:S02]  /*13500*/  ISETP.GE.AND P0, PT, R0, c[0x0][0x17c], PT ;  /* 0x00005f0000007a0c */ /* 0x000fc40003f06270 */
[----:B------:R-:W-:Y:S01]  /*13510*/  IADD3 R0, R19, 0xb, RZ ;  /* 0x0000000b13007810 */ /* 0x000fe20007ffe0ff */
[----:B------:R1:W-:Y:S01]  /*13520*/  @P6 STG.E.U16 [R6.64], R24 ;  /* 0x0000001806006986 */ /* 0x0003e2000c101506 */
[----:B------:R-:W-:Y:S02]  /*13530*/  ISETP.LT.AND P6, PT, R27, c[0x0][0x178], !P5 ;  /* 0x00005e001b007a0c */ /* 0x000fe40006fc1270 */
[----:B------:R-:W-:Y:S02]  /*13540*/  ISETP.GE.AND P2, PT, R0, c[0x0][0x17c], PT ;  /* 0x00005f0000007a0c */ /* 0x000fe40003f46270 */
[----:B0-----:R-:W-:Y:S01]  /*13550*/  PRMT R12, R12, 0x7632, R12 ;  /* 0x000076320c0c7816 */ /* 0x001fe2000000000c */
[----:B------:R-:W-:Y:S01]  /*13560*/  IMAD.WIDE R22, R4, 0x2, R2 ;  /* 0x0000000204167825 */ /* 0x000fe200078e0202 */
[----:B-1----:R-:W-:-:S03]  /*13570*/  PRMT R24, R24, 0x7632, R24 ;  /* 0x0000763218187816 */ /* 0x002fc60000000018 */
[C-C-:B------:R-:W-:Y:S01]  /*13580*/  IMAD.WIDE R6, R4.reuse, 0x2, R28.reuse ;  /* 0x0000000204067825 */ /* 0x140fe200078e021c */
[----:B------:R-:W-:Y:S01]  /*13590*/  IADD3 R4, R4, c[0x0][0x198], RZ ;  /* 0x0000660004047a10 */ /* 0x000fe20007ffe0ff */
[----:B------:R0:W-:Y:S01]  /*135a0*/  @P3 STG.E.U16 [R22.64], R12 ;  /* 0x0000000c16003986 */ /* 0x0001e2000c101506 */
[----:B------:R-:W-:Y:S02]  /*135b0*/  ISETP.LT.AND P5, PT, R15, c[0x0][0x178], !P5 ;  /* 0x00005e000f007a0c */ /* 0x000fe40006fa1270 */
[----:B------:R-:W-:Y:S01]  /*135c0*/  IADD3 R0, R19, 0xc, RZ ;  /* 0x0000000c13007810 */ /* 0x000fe20007ffe0ff */
[----:B------:R1:W-:Y:S01]  /*135d0*/  @P1 STG.E.U16 [R6.64], R24 ;  /* 0x0000001806001986 */ /* 0x0003e2000c101506 */
[----:B------:R-:W-:Y:S02]  /*135e0*/  ISETP.LT.AND P1, PT, R27, c[0x0][0x178], !P4 ;  /* 0x00005e001b007a0c */ /* 0x000fe40006721270 */
[----:B------:R-:W-:Y:S02]  /*135f0*/  ISETP.GE.AND P3, PT, R0, c[0x0][0x17c], PT ;  /* 0x00005f0000007a0c */ /* 0x000fe40003f66270 */
[C---:B------:R-:W-:Y:S01]  /*13600*/  IADD3 R0, R4.reuse, c[0x0][0x198], RZ ;  /* 0x0000660004007a10 */ /* 0x040fe20007ffe0ff */
[----:B0-----:R-:W-:-:S04]  /*13610*/  IMAD.WIDE R22, R4, 0x2, R28 ;  /* 0x0000000204167825 */ /* 0x001fc800078e021c */
[----:B-1----:R-:W-:Y:S01]  /*13620*/  IMAD.WIDE R6, R4, 0x2, R2 ;  /* 0x0000000204067825 */ /* 0x002fe200078e0202 */
[----:B-----5:R-:W-:-:S04]  /*13630*/  PRMT R4, R10, 0x7632, R4 ;  /* 0x000076320a047816 */ /* 0x020fc80000000004 */
[----:B------:R0:W-:Y:S01]  /*13640*/  @P6 STG.E.U16 [R6.64], R10 ;  /* 0x0000000a06006986 */ /* 0x0001e2000c101506 */
[----:B------:R-:W-:-:S03]  /*13650*/  ISETP.LT.AND P4, PT, R15, c[0x0][0x178], !P4 ;  /* 0x00005e000f007a0c */ /* 0x000fc60006781270 */
[----:B------:R1:W-:Y:S01]  /*13660*/  @P5 STG.E.U16 [R22.64], R9 ;  /* 0x0000000916005986 */ /* 0x0003e2000c101506 */
[----:B------:R-:W-:Y:S02]  /*13670*/  ISETP.LT.AND P5, PT, R27, c[0x0][0x178], !P0 ;  /* 0x00005e001b007a0c */ /* 0x000fe400047a1270 */
[----:B------:R-:W-:Y:S01]  /*13680*/  ISETP.LT.AND P0, PT, R15, c[0x0][0x178], !P0 ;  /* 0x00005e000f007a0c */ /* 0x000fe20004701270 */
[----:B0-----:R-:W-:-:S05]  /*13690*/  IMAD.WIDE R6, R0, 0x2, R2 ;  /* 0x0000000200067825 */ /* 0x001fca00078e0202 */
[----:B------:R0:W-:Y:S01]  /*136a0*/  @P1 STG.E.U16 [R6.64], R4 ;  /* 0x0000000406001986 */ /* 0x0001e2000c101506 */
[----:B------:R-:W-:Y:S01]  /*136b0*/  PRMT R16, R9, 0x7632, R16 ;  /* 0x0000763209107816 */ /* 0x000fe20000000010 */
[----:B-1----:R-:W-:Y:S01]  /*136c0*/  IMAD.WIDE R22, R0, 0x2, R28 ;  /* 0x0000000200167825 */ /* 0x002fe200078e021c */
[----:B------:R-:W-:Y:S02]  /*136d0*/  ISETP.GE.AND P6, PT, R8, c[0x0][0x17c], PT ;  /* 0x00005f0008007a0c */ /* 0x000fe40003fc6270 */
[----:B0-----:R-:W-:Y:S02]  /*136e0*/  IADD3 R4, R0, c[0x0][0x198], RZ ;  /* 0x0000660000047a10 */ /* 0x001fe40007ffe0ff */
[----:B------:R0:W-:Y:S03]  /*136f0*/  @P4 STG.E.U16 [R22.64], R16 ;  /* 0x0000001016004986 */ /* 0x0001e6000c101506 */
[----:B------:R-:W-:-:S04]  /*13700*/  IMAD.WIDE R6, R4, 0x2, R2 ;  /* 0x0000000204067825 */ /* 0x000fc800078e0202 */
[----:B------:R-:W-:Y:S01]  /*13710*/  IMAD.WIDE R8, R4, 0x2, R28 ;  /* 0x0000000204087825 */ /* 0x000fe200078e021c */
[----:B------:R1:W-:Y:S01]  /*13720*/  @P5 STG.E.U16 [R6.64], R11 ;  /* 0x0000000b06005986 */ /* 0x0003e2000c101506 */
[----:B------:R-:W-:-:S03]  /*13730*/  IADD3 R0, R19, 0xf, RZ ;  /* 0x0000000f13007810 */ /* 0x000fc60007ffe0ff */
[----:B------:R2:W-:Y:S01]  /*13740*/  @P0 STG.E.U16 [R8.64], R5 ;  /* 0x0000000508000986 */ /* 0x0005e2000c101506 */
[----:B------:R-:W-:Y:S02]  /*13750*/  ISETP.LT.AND P0, PT, R27, c[0x0][0x178], !P2 ;  /* 0x00005e001b007a0c */ /* 0x000fe40005701270 */
[----:B------:R-:W-:Y:S01]  /*13760*/  ISETP.LT.AND P2, PT, R15, c[0x0][0x178], !P2 ;  /* 0x00005e000f007a0c */ /* 0x000fe20005741270 */
[----:B0-----:R-:W3:Y:S01]  /*13770*/  LDL.LU.64 R22, [R1+0x7b0] ;  /* 0x0007b00001167983 */ /* 0x001ee20000300a00 */
[----:B------:R-:W-:Y:S02]  /*13780*/  IADD3 R4, R4, c[0x0][0x198], RZ ;  /* 0x0000660004047a10 */ /* 0x000fe40007ffe0ff */
[----:B------:R-:W-:Y:S02]  /*13790*/  ISETP.LT.AND P5, PT, R27, c[0x0][0x178], !P3 ;  /* 0x00005e001b007a0c */ /* 0x000fe40005fa1270 */
[----:B------:R-:W-:Y:S02]  /*137a0*/  ISETP.LT.AND P3, PT, R15, c[0x0][0x178], !P3 ;  /* 0x00005e000f007a0c */ /* 0x000fe40005f61270 */
[----:B------:R-:W-:-:S02]  /*137b0*/  ISETP.GE.AND P4, PT, R0, c[0x0][0x17c], PT ;  /* 0x00005f0000007a0c */ /* 0x000fc40003f86270 */
[C---:B------:R-:W-:Y:S01]  /*137c0*/  IADD3 R0, R4.reuse, c[0x0][0x198], RZ ;  /* 0x0000660004007a10 */ /* 0x040fe20007ffe0ff */
[C---:B-1----:R-:W-:Y:S01]  /*137d0*/  IMAD.WIDE R6, R4.reuse, 0x2, R2 ;  /* 0x0000000204067825 */ /* 0x042fe200078e0202 */
[----:B------:R-:W-:Y:S02]  /*137e0*/  PRMT R20, R11, 0x7632, R20 ;  /* 0x000076320b147816 */ /* 0x000fe40000000014 */
[----:B------:R-:W-:Y:S01]  /*137f0*/  PRMT R16, R5, 0x7632, R16 ;  /* 0x0000763205107816 */ /* 0x000fe20000000010 */
[----:B------:R-:W-:-:S04]  /*13800*/  IMAD.WIDE R10, R4, 0x2, R28 ;  /* 0x00000002040a7825 */ /* 0x000fc800078e021c */
[C---:B--2---:R-:W-:Y:S01]  /*13810*/  IMAD.WIDE R8, R0.reuse, 0x2, R2 ;  /* 0x0000000200087825 */ /* 0x044fe200078e0202 */
[----:B------:R0:W-:Y:S03]  /*13820*/  @P0 STG.E.U16 [R6.64], R20 ;  /* 0x0000001406000986 */ /* 0x0001e6000c101506 */
[----:B------:R-:W-:Y:S01]  /*13830*/  IMAD.WIDE R4, R0, 0x2, R28 ;  /* 0x0000000200047825 */ /* 0x000fe200078e021c */
[----:B------:R-:W-:Y:S04]  /*13840*/  @P2 STG.E.U16 [R10.64], R16 ;  /* 0x000000100a002986 */ /* 0x000fe8000c101506 */
[----:B------:R1:W-:Y:S04]  /*13850*/  @P5 STG.E.U16 [R8.64], R17 ;  /* 0x0000001108005986 */ /* 0x0003e8000c101506 */
[----:B------:R2:W-:Y:S01]  /*13860*/  @P3 STG.E.U16 [R4.64], R21 ;  /* 0x0000001504003986 */ /* 0x0005e2000c101506 */
[----:B------:R-:W-:-:S03]  /*13870*/  ISETP.LT.AND P3, PT, R27, c[0x0][0x178], !P6 ;  /* 0x00005e001b007a0c */ /* 0x000fc60007761270 */
[----:B0-----:R-:W4:Y:S01]  /*13880*/  LDL.LU.64 R6, [R1+0x7a8] ;  /* 0x0007a80001067983 */ /* 0x001f220000300a00 */
[----:B-1----:R-:W-:-:S03]  /*13890*/  IADD3 R8, R0, c[0x0][0x198], RZ ;  /* 0x0000660000087a10 */ /* 0x002fc60007ffe0ff */
[----:B------:R-:W5:Y:S01]  /*138a0*/  LDL.LU.64 R10, [R1+0x7a0] ;  /* 0x0007a000010a7983 */ /* 0x000f620000300a00 */
[----:B------:R-:W-:Y:S01]  /*138b0*/  PRMT R17, R17, 0x7632, R17 ;  /* 0x0000763211117816 */ /* 0x000fe20000000011 */
[----:B--2---:R-:W-:Y:S02]  /*138c0*/  IMAD.WIDE R4, R8, 0x2, R2 ;  /* 0x0000000208047825 */ /* 0x004fe400078e0202 */
[----:B------:R-:W2:Y:S04]  /*138d0*/  LDL.LU R24, [R1+0x28] ;  /* 0x0000280001187983 */ /* 0x000ea80000300800 */
[----:B------:R0:W-:Y:S04]  /*138e0*/  @P3 STG.E.U16 [R4.64], R17 ;  /* 0x0000001104003986 */ /* 0x0001e8000c101506 */
[----:B0-----:R-:W2:Y:S01]  /*138f0*/  LDL.LU R17, [R1+0x38] ;  /* 0x0000380001117983 */ /* 0x001ea20000300800 */
[----:B------:R-:W-:-:S02]  /*13900*/  IADD3 R12, R19, 0xe, RZ ;  /* 0x0000000e130c7810 */ /* 0x000fc40007ffe0ff */
[----:B------:R-:W-:Y:S02]  /*13910*/  ISETP.LT.AND P6, PT, R15, c[0x0][0x178], !P6 ;  /* 0x00005e000f007a0c */ /* 0x000fe400077c1270 */
[----:B------:R-:W-:Y:S02]  /*13920*/  ISETP.GE.AND P1, PT, R12, c[0x0][0x17c], PT ;  /* 0x00005f000c007a0c */ /* 0x000fe40003f26270 */
[C---:B------:R-:W-:Y:S01]  /*13930*/  IADD3 R0, R8.reuse, c[0x0][0x198], RZ ;  /* 0x0000660008007a10 */ /* 0x040fe20007ffe0ff */
[----:B------:R-:W-:Y:S01]  /*13940*/  IMAD.WIDE R8, R8, 0x2, R28 ;  /* 0x0000000208087825 */ /* 0x000fe200078e021c */
[----:B------:R-:W-:Y:S02]  /*13950*/  PRMT R21, R21, 0x7632, R21 ;  /* 0x0000763215157816 */ /* 0x000fe40000000015 */
[----:B------:R-:W-:Y:S02]  /*13960*/  ISETP.LT.AND P5, PT, R27, c[0x0][0x178], !P1 ;  /* 0x00005e001b007a0c */ /* 0x000fe40004fa1270 */
[----:B------:R-:W-:-:S02]  /*13970*/  ISETP.LT.AND P1, PT, R15, c[0x0][0x178], !P1 ;  /* 0x00005e000f007a0c */ /* 0x000fc40004f21270 */
[----:B------:R-:W-:Y:S01]  /*13980*/  IADD3 R12, R19, 0x10, RZ ;  /* 0x00000010130c7810 */ /* 0x000fe20007ffe0ff */
[----:B------:R0:W-:Y:S01]  /*13990*/  @P6 STG.E.U16 [R8.64], R21 ;  /* 0x0000001508006986 */ /* 0x0001e2000c101506 */
[----:B------:R-:W-:Y:S01]  /*139a0*/  ISETP.LT.AND P6, PT, R27, c[0x0][0x178], !P4 ;  /* 0x00005e001b007a0c */ /* 0x000fe200067c1270 */
[----:B------:R-:W-:Y:S01]  /*139b0*/  IMAD.WIDE R4, R0, 0x2, R2 ;  /* 0x0000000200047825 */ /* 0x000fe200078e0202 */
[----:B------:R-:W-:Y:S02]  /*139c0*/  ISETP.GE.AND P0, PT, R12, c[0x0][0x17c], PT ;  /* 0x00005f000c007a0c */ /* 0x000fe40003f06270 */
[----:B------:R-:W-:Y:S02]  /*139d0*/  ISETP.LT.AND P4, PT, R15, c[0x0][0x178], !P4 ;  /* 0x00005e000f007a0c */ /* 0x000fe40006781270 */
[----:B------:R-:W-:Y:S01]  /*139e0*/  IADD3 R12, R19, 0x11, RZ ;  /* 0x00000011130c7810 */ /* 0x000fe20007ffe0ff */
[C---:B0-----:R-:W-:Y:S01]  /*139f0*/  IMAD.WIDE R8, R0.reuse, 0x2, R28 ;  /* 0x0000000200087825 */ /* 0x041fe200078e021c */
[----:B------:R-:W-:Y:S01]  /*13a00*/  IADD3 R0, R0, c[0x0][0x198], RZ ;  /* 0x0000660000007a10 */ /* 0x000fe20007ffe0ff */
[----:B------:R0:W-:Y:S01]  /*13a10*/  @P5 STG.E.U16 [R4.64], R13 ;  /* 0x0000000d04005986 */ /* 0x0001e2000c101506 */
[----:B------:R-:W-:-:S02]  /*13a20*/  ISETP.GE.AND P2, PT, R12, c[0x0][0x17c], PT ;  /* 0x00005f000c007a0c */ /* 0x000fc40003f46270 */
[----:B------:R-:W-:Y:S01]  /*13a30*/  IADD3 R12, R19, 0x13, RZ ;  /* 0x00000013130c7810 */ /* 0x000fe20007ffe0ff */
[----:B------:R1:W-:Y:S01]  /*13a40*/  @P1 STG.E.U16 [R8.64], R25 ;  /* 0x0000001908001986 */ /* 0x0003e2000c101506 */
[----:B------:R-:W-:Y:S02]  /*13a50*/  ISETP.LT.AND P1, PT, R27, c[0x0][0x178], !P0 ;  /* 0x00005e001b007a0c */ /* 0x000fe40004721270 */
[----:B------:R-:W-:Y:S02]  /*13a60*/  ISETP.LT.AND P0, PT, R15, c[0x0][0x178], !P0 ;  /* 0x00005e000f007a0c */ /* 0x000fe40004701270 */
[----:B0-----:R-:W-:Y:S01]  /*13a70*/  PRMT R13, R13, 0x7632, R13 ;  /* 0x000076320d0d7816 */ /* 0x001fe2000000000d */
[----:B------:R-:W-:Y:S01]  /*13a80*/  IMAD.WIDE R4, R0, 0x2, R2 ;  /* 0x0000000200047825 */ /* 0x000fe200078e0202 */
[----:B------:R-:W-:Y:S02]  /*13a90*/  ISETP.GE.AND P5, PT, R12, c[0x0][0x17c], PT ;  /* 0x00005f000c007a0c */ /* 0x000fe40003fa6270 */
[----:B-1----:R-:W-:Y:S01]  /*13aa0*/  PRMT R25, R25, 0x7632, R25 ;  /* 0x0000763219197816 */ /* 0x002fe20000000019 */
[----:B------:R-:W-:Y:S01]  /*13ab0*/  IMAD.WIDE R8, R0, 0x2, R28 ;  /* 0x0000000200087825 */ /* 0x000fe200078e021c */
[----:B------:R0:W-:Y:S01]  /*13ac0*/  @P6 STG.E.U16 [R4.64], R13 ;  /* 0x0000000d04006986 */ /* 0x0001e2000c101506 */
[----:B------:R-:W-:-:S03]  /*13ad0*/  IADD3 R12, R19, 0x14, RZ ;  /* 0x00000014130c7810 */ /* 0x000fc60007ffe0ff */
[----:B------:R1:W-:Y:S01]  /*13ae0*/  @P4 STG.E.U16 [R8.64], R25 ;  /* 0x0000001908004986 */ /* 0x0003e2000c101506 */
[----:B------:R-:W-:Y:S02]  /*13af0*/  ISETP.LT.AND P4, PT, R27, c[0x0][0x178], !P2 ;  /* 0x00005e001b007a0c */ /* 0x000fe40005781270 */
[----:B------:R-:W-:Y:S02]  /*13b00*/  ISETP.GE.AND P6, PT, R12, c[0x0][0x17c], PT ;  /* 0x00005f000c007a0c */ /* 0x000fe40003fc6270 */
[----:B0-----:R-:W-:Y:S02]  /*13b10*/  IADD3 R4, R0, c[0x0][0x198], RZ ;  /* 0x0000660000047a10 */ /* 0x001fe40007ffe0ff */
[----:B------:R-:W-:Y:S02]  /*13b20*/  ISETP.LT.AND P2, PT, R15, c[0x0][0x178], !P2 ;  /* 0x00005e000f007a0c */ /* 0x000fe40005741270 */
[C---:B------:R-:W-:Y:S01]  /*13b30*/  IADD3 R12, R4.reuse, c[0x0][0x198], RZ ;  /* 0x00006600040c7a10 */ /* 0x040fe20007ffe0ff */
[----:B-1----:R-:W-:-:S04]  /*13b40*/  IMAD.WIDE R8, R4, 0x2, R2 ;  /* 0x0000000204087825 */ /* 0x002fc800078e0202 */
[----:B------:R-:W-:Y:S01]  /*13b50*/  IMAD.WIDE R4, R4, 0x2, R28 ;  /* 0x0000000204047825 */ /* 0x000fe200078e021c */
[----:B-----5:R-:W-:Y:S01]  /*13b60*/  PRMT R20, R10, 0x7632, R20 ;  /* 0x000076320a147816 */ /* 0x020fe20000000014 */
[----:B--2---:R0:W-:Y:S01]  /*13b70*/  @P1 STG.E.U16 [R8.64], R17 ;  /* 0x0000001108001986 */ /* 0x0041e2000c101506 */
[----:B------:R-:W-:-:S03]  /*13b80*/  PRMT R13, R17, 0x7632, R13 ;  /* 0x00007632110d7816 */ /* 0x000fc6000000000d */
[----:B------:R1:W-:Y:S01]  /*13b90*/  @P0 STG.E.U16 [R4.64], R10 ;  /* 0x0000000a04000986 */ /* 0x0003e2000c101506 */
[----:B0-----:R-:W-:-:S04]  /*13ba0*/  IMAD.WIDE R8, R12, 0x2, R2 ;  /* 0x000000020c087825 */ /* 0x001fc800078e0202 */
[----:B-1----:R-:W-:Y:S01]  /*13bb0*/  IMAD.WIDE R4, R12, 0x2, R28 ;  /* 0x000000020c047825 */ /* 0x002fe200078e021c */
[----:B------:R-:W-:Y:S04]  /*13bc0*/  @P4 STG.E.U16 [R8.64], R13 ;  /* 0x0000000d08004986 */ /* 0x000fe8000c101506 */
[----:B------:R0:W-:Y:S04]  /*13bd0*/  @P2 STG.E.U16 [R4.64], R20 ;  /* 0x0000001404002986 */ /* 0x0001e8000c101506 */
[----:B0-----:R-:W2:Y:S01]  /*13be0*/  LDL.LU R20, [R1+0x3c] ;  /* 0x00003c0001147983 */ /* 0x001ea20000300800 */
[----:B------:R-:W-:-:S04]  /*13bf0*/  IADD3 R16, R19, 0x12, RZ ;  /* 0x0000001213107810 */ /* 0x000fc80007ffe0ff */
[----:B------:R-:W-:-:S04]  /*13c00*/  ISETP.GE.AND P3, PT, R16, c[0x0][0x17c], PT ;  /* 0x00005f0010007a0c */ /* 0x000fc80003f66270 */
[----:B------:R-:W-:Y:S02]  /*13c10*/  ISETP.LT.AND P0, PT, R27, c[0x0][0x178], !P3 ;  /* 0x00005e001b007a0c */ /* 0x000fe40005f01270 */
[----:B------:R-:W-:Y:S02]  /*13c20*/  ISETP.LT.AND P3, PT, R15, c[0x0][0x178], !P3 ;  /* 0x00005e000f007a0c */ /* 0x000fe40005f61270 */
[----:B------:R-:W-:Y:S02]  /*13c30*/  IADD3 R17, R12, c[0x0][0x198], RZ ;  /* 0x000066000c117a10 */ /* 0x000fe40007ffe0ff */
[----:B------:R-:W-:Y:S02]  /*13c40*/  ISETP.LT.AND P4, PT, R27, c[0x0][0x178], !P5 ;  /* 0x00005e001b007a0c */ /* 0x000fe40006f81270 */
[C---:B------:R-:W-:Y:S01]  /*13c50*/  IADD3 R10, R17.reuse, c[0x0][0x198], RZ ;  /* 0x00006600110a7a10 */ /* 0x040fe20007ffe0ff */
[----:B------:R-:W-:Y:S01]  /*13c60*/  IMAD.WIDE R4, R17, 0x2, R2 ;  /* 0x0000000211047825 */ /* 0x000fe200078e0202 */
[----:B------:R-:W-:-:S03]  /*13c70*/  ISETP.LT.AND P5, PT, R15, c[0x0][0x178], !P5 ;  /* 0x00005e000f007a0c */ /* 0x000fc60006fa1270 */
[----:B------:R-:W-:Y:S01]  /*13c80*/  IMAD.WIDE R8, R17, 0x2, R28 ;  /* 0x0000000211087825 */ /* 0x000fe200078e021c */
[----:B------:R-:W-:Y:S01]  /*13c90*/  PRMT R16, R24, 0x7632, R16 ;  /* 0x0000763218107816 */ /* 0x000fe20000000010 */
[----:B------:R0:W-:Y:S02]  /*13ca0*/  @P0 STG.E.U16 [R4.64], R24 ;  /* 0x0000001804000986 */ /* 0x0001e4000c101506 */
[----:B------:R-:W-:Y:S02]  /*13cb0*/  IMAD.WIDE R12, R10, 0x2, R2 ;  /* 0x000000020a0c7825 */ /* 0x000fe400078e0202 */
[----:B----4-:R-:W-:Y:S01]  /*13cc0*/  @P3 STG.E.U16 [R8.64], R6 ;  /* 0x0000000608003986 */ /* 0x010fe2000c101506 */
[----:B------:R-:W-:Y:S02]  /*13cd0*/  ISETP.LT.AND P3, PT, R27, c[0x0][0x178], !P6 ;  /* 0x00005e001b007a0c */ /* 0x000fe40007761270 */
[----:B------:R-:W-:Y:S01]  /*13ce0*/  IADD3 R0, R19, 0x15, RZ ;  /* 0x0000001513007810 */ /* 0x000fe20007ffe0ff */
[----:B------:R1:W-:Y:S01]  /*13cf0*/  @P4 STG.E.U16 [R12.64], R16 ;  /* 0x000000100c004986 */ /* 0x0003e2000c101506 */
[----:B------:R-:W-:-:S02]  /*13d00*/  ISETP.LT.AND P6, PT, R15, c[0x0][0x178], !P6 ;  /* 0x00005e000f007a0c */ /* 0x000fc400077c1270 */
[C---:B------:R-:W-:Y:S01]  /*13d10*/  IADD3 R21, R10.reuse, c[0x0][0x198], RZ ;  /* 0x000066000a157a10 */ /* 0x040fe20007ffe0ff */
[----:B0-----:R-:W-:Y:S01]  /*13d20*/  IMAD.WIDE R4, R10, 0x2, R28 ;  /* 0x000000020a047825 */ /* 0x001fe200078e021c */
[----:B------:R-:W-:Y:S01]  /*13d30*/  ISETP.GE.AND P1, PT, R0, c[0x0][0x17c], PT ;  /* 0x00005f0000007a0c */ /* 0x000fe20003f26270 */
[----:B------:R-:W4:Y:S01]  /*13d40*/  LDL.LU R24, [R1+0x2c] ;  /* 0x00002c0001187983 */ /* 0x000f220000300800 */
[----:B------:R-:W-:Y:S02]  /*13d50*/  IADD3 R0, R19, 0x16, RZ ;  /* 0x0000001613007810 */ /* 0x000fe40007ffe0ff */
[----:B-1----:R-:W-:Y:S01]  /*13d60*/  PRMT R13, R6, 0x7632, R13 ;  /* 0x00007632060d7816 */ /* 0x002fe2000000000d */
[----:B------:R-:W-:Y:S01]  /*13d70*/  IMAD.WIDE R8, R21, 0x2, R2 ;  /* 0x0000000215087825 */ /* 0x000fe200078e0202 */
[----:B------:R-:W-:-:S03]  /*13d80*/  ISETP.LT.AND P4, PT, R27, c[0x0][0x178], !P1 ;  /* 0x00005e001b007a0c */ /* 0x000fc60004f81270 */
[----:B------:R0:W-:Y:S01]  /*13d90*/  @P5 STG.E.U16 [R4.64], R13 ;  /* 0x0000000d04005986 */ /* 0x0001e2000c101506 */
[----:B------:R-:W-:Y:S02]  /*13da0*/  ISETP.GE.AND P2, PT, R0, c[0x0][0x17c], PT ;  /* 0x00005f0000007a0c */ /* 0x000fe40003f46270 */
[----:B------:R-:W-:Y:S01]  /*13db0*/  IADD3 R17, R21, c[0x0][0x198], RZ ;  /* 0x0000660015117a10 */ /* 0x000fe20007ffe0ff */
[----:B------:R1:W-:Y:S01]  /*13dc0*/  @P3 STG.E.U16 [R8.64], R18 ;  /* 0x0000001208003986 */ /* 0x0003e2000c101506 */
[----:B------:R-:W-:Y:S01]  /*13dd0*/  ISETP.LT.AND P1, PT, R15, c[0x0][0x178], !P1 ;  /* 0x00005e000f007a0c */ /* 0x000fe20004f21270 */
[----:B0-----:R-:W-:Y:S01]  /*13de0*/  IMAD.WIDE R4, R21, 0x2, R28 ;  /* 0x0000000215047825 */ /* 0x001fe200078e021c */
[----:B------:R-:W-:-:S04]  /*13df0*/  PRMT R10, R18, 0x7632, R10 ;  /* 0x00007632120a7816 */ /* 0x000fc8000000000a */
[----:B---3--:R0:W-:Y:S01]  /*13e00*/  @P6 STG.E.U16 [R4.64], R22 ;  /* 0x0000001604006986 */ /* 0x0081e2000c101506 */
[----:B------:R-:W-:Y:S01]  /*13e10*/  ISETP.LT.AND P6, PT, R27, c[0x0][0x178], !P2 ;  /* 0x00005e001b007a0c */ /* 0x000fe200057c1270 */
[C---:B-1----:R-:W-:Y:S01]  /*13e20*/  IMAD.WIDE R8, R17.reuse, 0x2, R2 ;  /* 0x0000000211087825 */ /* 0x042fe200078e0202 */
[----:B------:R-:W-:Y:S02]  /*13e30*/  IADD3 R21, R17, c[0x0][0x198], RZ ;  /* 0x0000660011157a10 */ /* 0x000fe40007ffe0ff */
[----:B------:R-:W-:Y:S02]  /*13e40*/  IADD3 R0, R19, 0x17, RZ ;  /* 0x0000001713007810 */ /* 0x000fe40007ffe0ff */
[----:B------:R1:W-:Y:S01]  /*13e50*/  @P4 STG.E.U16 [R8.64], R10 ;  /* 0x0000000a08004986 */ /* 0x0003e2000c101506 */
[----:B------:R-:W-:Y:S01]  /*13e60*/  PRMT R16, R22, 0x7632, R16 ;  /* 0x0000763216107816 */ /* 0x000fe20000000010 */
[----:B0-----:R-:W-:Y:S01]  /*13e70*/  IMAD.WIDE R4, R17, 0x2, R28 ;  /* 0x0000000211047825 */ /* 0x001fe200078e021c */
[----:B------:R-:W-:-:S03]  /*13e80*/  ISETP.GE.AND P0, PT, R0, c[0x0][0x17c], PT ;  /* 0x00005f0000007a0c */ /* 0x000fc60003f06270 */
[----:B-1----:R-:W-:Y:S01]  /*13e90*/  IMAD.WIDE R8, R21, 0x2, R2 ;  /* 0x0000000215087825 */ /* 0x002fe200078e0202 */
[----:B------:R0:W-:Y:S01]  /*13ea0*/  @P1 STG.E.U16 [R4.64], R16 ;  /* 0x0000001004001986 */ /* 0x0001e2000c101506 */
[----:B------:R-:W-:-:S03]  /*13eb0*/  ISETP.LT.AND P2, PT, R15, c[0x0][0x178], !P2 ;  /* 0x00005e000f007a0c */ /* 0x000fc60005741270 */
[----:B------:R1:W-:Y:S01]  /*13ec0*/  @P6 STG.E.U16 [R8.64], R14 ;  /* 0x0000000e08006986 */ /* 0x0003e2000c101506 */
[----:B------:R-:W-:Y:S01]  /*13ed0*/  ISETP.LT.AND P6, PT, R27, c[0x0][0x178], !P0 ;  /* 0x00005e001b007a0c */ /* 0x000fe200047c1270 */
[----:B------:R-:W-:Y:S01]  /*13ee0*/  IMAD.WIDE R12, R21, 0x2, R28 ;  /* 0x00000002150c7825 */ /* 0x000fe200078e021c */
[----:B------:R-:W-:Y:S02]  /*13ef0*/  ISETP.LT.AND P0, PT, R15, c[0x0][0x178], !P0 ;  /* 0x00005e000f007a0c */ /* 0x000fe40004701270 */
[C---:B------:R-:W-:Y:S02]  /*13f00*/  IADD3 R0, R19.reuse, 0x18, RZ ;  /* 0x0000001813007810 */ /* 0x040fe40007ffe0ff */
[----:B------:R-:W-:Y:S02]  /*13f10*/  IADD3 R6, R19, 0x1a, RZ ;  /* 0x0000001a13067810 */ /* 0x000fe40007ffe0ff */
[----:B------:R-:W-:Y:S02]  /*13f20*/  IADD3 R21, R21, c[0x0][0x198], RZ ;  /* 0x0000660015157a10 */ /* 0x000fe40007ffe0ff */
[----:B------:R-:W-:-:S02]  /*13f30*/  ISETP.GE.AND P5, PT, R0, c[0x0][0x17c], PT ;  /* 0x00005f0000007a0c */ /* 0x000fc40003fa6270 */
[----:B------:R-:W-:Y:S01]  /*13f40*/  IADD3 R0, R19, 0x19, RZ ;  /* 0x0000001913007810 */ /* 0x000fe20007ffe0ff */
[C---:B0-----:R-:W-:Y:S01]  /*13f50*/  IMAD.WIDE R4, R21.reuse, 0x2, R2 ;  /* 0x0000000215047825 */ /* 0x041fe200078e0202 */
[----:B------:R-:W-:Y:S02]  /*13f60*/  ISETP.GE.AND P4, PT, R6, c[0x0][0x17c], PT ;  /* 0x00005f0006007a0c */ /* 0x000fe40003f86270 */
[----:B------:R-:W-:Y:S01]  /*13f70*/  PRMT R6, R14, 0x7632, R6 ;  /* 0x000076320e067816 */ /* 0x000fe20000000006 */
[C---:B-1----:R-:W-:Y:S01]  /*13f80*/  IMAD.WIDE R8, R21.reuse, 0x2, R28 ;  /* 0x0000000215087825 */ /* 0x042fe200078e021c */
[----:B------:R-:W-:Y:S01]  /*13f90*/  PRMT R10, R26, 0x7632, R10 ;  /* 0x000076321a0a7816 */ /* 0x000fe2000000000a */
[----:B------:R0:W-:Y:S01]  /*13fa0*/  @P2 STG.E.U16 [R12.64], R26 ;  /* 0x0000001a0c002986 */ /* 0x0001e2000c101506 */
[----:B------:R-:W-:Y:S02]  /*13fb0*/  ISETP.GE.AND P3, PT, R0, c[0x0][0x17c], PT ;  /* 0x00005f0000007a0c */ /* 0x000fe40003f66270 */
[----:B------:R-:W-:Y:S01]  /*13fc0*/  IADD3 R25, R21, c[0x0][0x198], RZ ;  /* 0x0000660015197a10 */ /* 0x000fe20007ffe0ff */
[----:B------:R1:W-:Y:S01]  /*13fd0*/  @P6 STG.E.U16 [R4.64], R6 ;  /* 0x0000000604006986 */ /* 0x0003e2000c101506 */
[----:B------:R-:W-:-:S02]  /*13fe0*/  IADD3 R0, R19, 0x1b, RZ ;  /* 0x0000001b13007810 */ /* 0x000fc40007ffe0ff */
[----:B------:R-:W-:Y:S01]  /*13ff0*/  ISETP.LT.AND P2, PT, R27, c[0x0][0x178], !P5 ;  /* 0x00005e001b007a0c */ /* 0x000fe20006f41270 */
[----:B------:R3:W-:Y:S01]  /*14000*/  @P0 STG.E.U16 [R8.64], R10 ;  /* 0x0000000a08000986 */ /* 0x0007e2000c101506 */
[----:B------:R-:W-:Y:S02]  /*14010*/  ISETP.LT.AND P5, PT, R15, c[0x0][0x178], !P5 ;  /* 0x00005e000f007a0c */ /* 0x000fe40006fa1270 */
[----:B------:R-:W-:Y:S01]  /*14020*/  ISETP.LT.AND P0, PT, R27, c[0x0][0x178], !P3 ;  /* 0x00005e001b007a0c */ /* 0x000fe20005f01270 */
[----:B0-----:R-:W-:Y:S01]  /*14030*/  IMAD.WIDE R12, R25, 0x2, R2 ;  /* 0x00000002190c7825 */ /* 0x001fe200078e0202 */
[----:B------:R-:W-:Y:S02]  /*14040*/  ISETP.GE.AND P1, PT, R0, c[0x0][0x17c], PT ;  /* 0x00005f0000007a0c */ /* 0x000fe40003f26270 */
[----:B------:R-:W-:Y:S01]  /*14050*/  IADD3 R0, R19, 0x1c, RZ ;  /* 0x0000001c13007810 */ /* 0x000fe20007ffe0ff */
[C---:B------:R-:W-:Y:S01]  /*14060*/  IMAD.WIDE R16, R25.reuse, 0x2, R28 ;  /* 0x0000000219107825 */ /* 0x040fe200078e021c */
[----:B------:R-:W-:-:S02]  /*14070*/  IADD3 R25, R25, c[0x0][0x198], RZ ;  /* 0x0000660019197a10 */ /* 0x000fc40007ffe0ff */
[----:B------:R-:W-:-:S03]  /*14080*/  ISETP.GE.AND P6, PT, R0, c[0x0][0x17c], PT ;  /* 0x00005f0000007a0c */ /* 0x000fc60003fc6270 */
[----:B-1----:R-:W-:Y:S01]  /*14090*/  IMAD.WIDE R4, R25, 0x2, R2 ;  /* 0x0000000219047825 */ /* 0x002fe200078e0202 */
[C---:B------:R-:W-:Y:S02]  /*140a0*/  IADD3 R6, R19.reuse, 0x1e, RZ ;  /* 0x0000001e13067810 */ /* 0x040fe40007ffe0ff */
[----:B---3--:R-:W-:Y:S02]  /*140b0*/  IADD3 R10, R19, 0x1d, RZ ;  /* 0x0000001d130a7810 */ /* 0x008fe40007ffe0ff */
[----:B--2---:R-:W-:Y:S01]  /*140c0*/  PRMT R0, R20, 0x7632, R0 ;  /* 0x0000763214007816 */ /* 0x004fe20000000000 */
[----:B------:R0:W-:Y:S04]  /*140d0*/  @P2 STG.E.U16 [R12.64], R20 ;  /* 0x000000140c002986 */ /* 0x0001e8000c101506 */
[----:B------:R1:W-:Y:S04]  /*140e0*/  @P5 STG.E.U16 [R16.64], R11 ;  /* 0x0000000b10005986 */ /* 0x0003e8000c101506 */
[----:B------:R2:W-:Y:S01]  /*140f0*/  @P0 STG.E.U16 [R4.64], R0 ;  /* 0x0000000004000986 */ /* 0x0005e2000c101506 */
[----:B------:R-:W-:-:S02]  /*14100*/  ISETP.GE.AND P0, PT, R6, c[0x0][0x17c], PT ;  /* 0x00005f0006007a0c */ /* 0x000fc40003f06270 */
[----:B------:R-:W-:Y:S02]  /*14110*/  IADD3 R6, R19, 0x1f, RZ ;  /* 0x0000001f13067810 */ /* 0x000fe40007ffe0ff */
[----:B------:R-:W3:Y:S01]  /*14120*/  LDL.LU R19, [R1+0x79c] ;  /* 0x00079c0001137983 */ /* 0x000ee20000300800 */
[----:B------:R-:W-:Y:S02]  /*14130*/  ISETP.LT.AND P3, PT, R15, c[0x0][0x178], !P3 ;  /* 0x00005e000f007a0c */ /* 0x000fe40005f61270 */
[----:B------:R-:W-:Y:S02]  /*14140*/  ISETP.LT.AND P2, PT, R27, c[0x0][0x178], !P4 ;  /* 0x00005e001b007a0c */ /* 0x000fe40006741270 */
[C---:B------:R-:W-:Y:S01]  /*14150*/  IADD3 R21, R25.reuse, c[0x0][0x198], RZ ;  /* 0x0000660019157a10 */ /* 0x040fe20007ffe0ff */
[----:B------:R-:W-:Y:S01]  /*14160*/  IMAD.WIDE R8, R25, 0x2, R28 ;  /* 0x0000000219087825 */ /* 0x000fe200078e021c */
[----:B------:R-:W-:-:S03]  /*14170*/  PRMT R14, R11, 0x7632, R14 ;  /* 0x000076320b0e7816 */ /* 0x000fc6000000000e */
[----:B0-----:R-:W-:Y:S01]  /*14180*/  IMAD.WIDE R12, R21, 0x2, R2 ;  /* 0x00000002150c7825 */ /* 0x001fe200078e0202 */
[----:B------:R-:W-:-:S03]  /*14190*/  ISETP.LT.AND P4, PT, R15, c[0x0][0x178], !P4 ;  /* 0x00005e000f007a0c */ /* 0x000fc60006781270 */
[----:B------:R0:W-:Y:S01]  /*141a0*/  @P3 STG.E.U16 [R8.64], R14 ;  /* 0x0000000e08003986 */ /* 0x0001e2000c101506 */
[----:B-1----:R-:W-:Y:S02]  /*141b0*/  IADD3 R11, R21, c[0x0][0x198], RZ ;  /* 0x00006600150b7a10 */ /* 0x002fe40007ffe0ff */
[C---:B------:R-:W-:Y:S01]  /*141c0*/  ISETP.LT.AND P3, PT, R27.reuse, c[0x0][0x178], !P6 ;  /* 0x00005e001b007a0c */ /* 0x040fe20007761270 */
[----:B----4-:R1:W-:Y:S01]  /*141d0*/  @P2 STG.E.U16 [R12.64], R24 ;  /* 0x000000180c002986 */ /* 0x0103e2000c101506 */
[----:B------:R-:W-:Y:S02]  /*141e0*/  ISETP.LT.AND P2, PT, R27, c[0x0][0x178], !P1 ;  /* 0x00005e001b007a0c */ /* 0x000fe40004f41270 */
[----:B------:R-:W-:Y:S01]  /*141f0*/  ISETP.LT.AND P1, PT, R15, c[0x0][0x178], !P1 ;  /* 0x00005e000f007a0c */ /* 0x000fe20004f21270 */
[----:B--2---:R-:W-:Y:S01]  /*14200*/  IMAD.WIDE R4, R21, 0x2, R28 ;  /* 0x0000000215047825 */ /* 0x004fe200078e021c */
[C---:B------:R-:W-:Y:S02]  /*14210*/  IADD3 R17, R11.reuse, c[0x0][0x198], RZ ;  /* 0x000066000b117a10 */ /* 0x040fe40007ffe0ff */
[----:B------:R-:W-:Y:S01]  /*14220*/  ISETP.GE.AND P5, PT, R10, c[0x0][0x17c], PT ;  /* 0x00005f000a007a0c */ /* 0x000fe20003fa6270 */
[----:B0-----:R-:W-:Y:S01]  /*14230*/  IMAD.WIDE R8, R11, 0x2, R2 ;  /* 0x000000020b087825 */ /* 0x001fe200078e0202 */
[----:B------:R-:W-:-:S02]  /*14240*/  PRMT R16, R24, 0x7632, R16 ;  /* 0x0000763218107816 */ /* 0x000fc40000000010 */
[----:B------:R-:W-:Y:S01]  /*14250*/  PRMT R0, R7, 0x7632, R0 ;  /* 0x0000763207007816 */ /* 0x000fe20000000000 */
[----:B------:R-:W-:Y:S01]  /*14260*/  IMAD.WIDE R10, R11, 0x2, R28 ;  /* 0x000000020b0a7825 */ /* 0x000fe200078e021c */
[----:B------:R0:W-:Y:S01]  /*14270*/  @P4 STG.E.U16 [R4.64], R7 ;  /* 0x0000000704004986 */ /* 0x0001e2000c101506 */
[----:B------:R-:W-:Y:S02]  /*14280*/  ISETP.GE.AND P4, PT, R6, c[0x0][0x17c], PT ;  /* 0x00005f0006007a0c */ /* 0x000fe40003f86270 */
[----:B-1----:R-:W-:Y:S01]  /*14290*/  IMAD.WIDE R12, R17, 0x2, R2 ;  /* 0x00000002110c7825 */ /* 0x002fe200078e0202 */
[----:B------:R-:W-:Y:S01]  /*142a0*/  @P2 STG.E.U16 [R8.64], R16 ;  /* 0x0000001008002986 */ /* 0x000fe2000c101506 */
[----:B------:R-:W-:-:S03]  /*142b0*/  ISETP.LT.AND P2, PT, R27, c[0x0][0x178], !P0 ;  /* 0x00005e001b007a0c */ /* 0x000fc60004741270 */
[----:B------:R1:W-:Y:S01]  /*142c0*/  @P1 STG.E.U16 [R10.64], R0 ;  /* 0x000000000a001986 */ /* 0x0003e2000c101506 */
[----:B------:R-:W-:Y:S02]  /*142d0*/  ISETP.LT.AND P1, PT, R27, c[0x0][0x178], !P4 ;  /* 0x00005e001b007a0c */ /* 0x000fe40006721270 */
[C---:B------:R-:W-:Y:S02]  /*142e0*/  ISETP.LT.AND P6, PT, R15.reuse, c[0x0][0x178], !P6 ;  /* 0x00005e000f007a0c */ /* 0x040fe400077c1270 */
[C---:B------:R-:W-:Y:S02]  /*142f0*/  ISETP.LT.AND P0, PT, R15.reuse, c[0x0][0x178], !P0 ;  /* 0x00005e000f007a0c */ /* 0x040fe40004701270 */
[----:B------:R-:W-:Y:S01]  /*14300*/  ISETP.LT.AND P4, PT, R15, c[0x0][0x178], !P4 ;  /* 0x00005e000f007a0c */ /* 0x000fe20006781270 */
[----:B---3--:R2:W-:Y:S01]  /*14310*/  @P3 STG.E.U16 [R12.64], R19 ;  /* 0x000000130c003986 */ /* 0x0085e2000c101506 */
[----:B------:R-:W-:Y:S02]  /*14320*/  ISETP.LT.AND P3, PT, R27, c[0x0][0x178], !P5 ;  /* 0x00005e001b007a0c */ /* 0x000fe40006f61270 */
[----:B------:R-:W-:Y:S01]  /*14330*/  ISETP.LT.AND P5, PT, R15, c[0x0][0x178], !P5 ;  /* 0x00005e000f007a0c */ /* 0x000fe20006fa1270 */
[----:B------:R-:W3:Y:S04]  /*14340*/  LDL.LU R27, [R1+0x798] ;  /* 0x00079800011b7983 */ /* 0x000ee80000300800 */
[----:B------:R-:W4:Y:S01]  /*14350*/  LDL.LU R15, [R1+0x794] ;  /* 0x00079400010f7983 */ /* 0x000f220000300800 */
[C---:B------:R-:W-:Y:S01]  /*14360*/  IADD3 R21, R17.reuse, c[0x0][0x198], RZ ;  /* 0x0000660011157a10 */ /* 0x040fe20007ffe0ff */
[----:B0-----:R-:W-:-:S03]  /*14370*/  IMAD.WIDE R4, R17, 0x2, R28 ;  /* 0x0000000211047825 */ /* 0x001fc600078e021c */
[C---:B------:R-:W-:Y:S01]  /*14380*/  IADD3 R25, R21.reuse, c[0x0][0x198], RZ ;  /* 0x0000660015197a10 */ /* 0x040fe20007ffe0ff */
[----:B------:R-:W-:Y:S01]  /*14390*/  IMAD.WIDE R6, R21, 0x2, R2 ;  /* 0x0000000215067825 */ /* 0x000fe200078e0202 */
[----:B-1----:R-:W-:Y:S02]  /*143a0*/  PRMT R0, R19, 0x7632, R0 ;  /* 0x0000763213007816 */ /* 0x002fe40000000000 */
[----:B------:R-:W-:Y:S01]  /*143b0*/  IADD3 R17, R25, c[0x0][0x198], RZ ;  /* 0x0000660019117a10 */ /* 0x000fe20007ffe0ff */
[----:B------:R-:W-:Y:S01]  /*143c0*/  IMAD.WIDE R8, R21, 0x2, R28 ;  /* 0x0000000215087825 */ /* 0x000fe200078e021c */
[----:B------:R-:W-:Y:S01]  /*143d0*/  PRMT R14, R23, 0x7632, R14 ;  /* 0x00007632170e7816 */ /* 0x000fe2000000000e */
[----:B------:R4:W-:Y:S02]  /*143e0*/  @P6 STG.E.U16 [R4.64], R23 ;  /* 0x0000001704006986 */ /* 0x0009e4000c101506 */
[C---:B------:R-:W-:Y:S02]  /*143f0*/  IMAD.WIDE R10, R25.reuse, 0x2, R2 ;  /* 0x00000002190a7825 */ /* 0x040fe400078e0202 */
[----:B------:R0:W-:Y:S02]  /*14400*/  @P3 STG.E.U16 [R6.64], R0 ;  /* 0x0000000006003986 */ /* 0x0001e4000c101506 */
[----:B--2---:R-:W-:-:S02]  /*14410*/  IMAD.WIDE R12, R25, 0x2, R28 ;  /* 0x00000002190c7825 */ /* 0x004fc400078e021c */
[----:B------:R0:W-:Y:S02]  /*14420*/  @P5 STG.E.U16 [R8.64], R14 ;  /* 0x0000000e08005986 */ /* 0x0001e4000c101506 */
[----:B------:R-:W-:-:S04]  /*14430*/  IMAD.WIDE R2, R17, 0x2, R2 ;  /* 0x0000000211027825 */ /* 0x000fc800078e0202 */
[----:B------:R-:W-:Y:S01]  /*14440*/  IMAD.WIDE R28, R17, 0x2, R28 ;  /* 0x00000002111c7825 */ /* 0x000fe200078e021c */
[----:B----4-:R-:W-:Y:S01]  /*14450*/  PRMT R5, R15, 0x7632, R5 ;  /* 0x000076320f057816 */ /* 0x010fe20000000005 */
[----:B------:R0:W-:Y:S04]  /*14460*/  @P2 STG.E.U16 [R10.64], R15 ;  /* 0x0000000f0a002986 */ /* 0x0001e8000c101506 */
[----:B---3--:R0:W-:Y:S04]  /*14470*/  @P0 STG.E.U16 [R12.64], R27 ;  /* 0x0000001b0c000986 */ /* 0x0081e8000c101506 */
[----:B------:R0:W-:Y:S01]  /*14480*/  @P1 STG.E.U16 [R2.64], R5 ;  /* 0x0000000502001986 */ /* 0x0001e2000c101506 */
[----:B------:R-:W-:Y:S05]  /*14490*/  @!P4 EXIT ;  /* 0x000000000000c94d */ /* 0x000fea0003800000 */
[----:B0-----:R-:W-:-:S05]  /*144a0*/  PRMT R14, R27, 0x7632, R14 ;  /* 0x000076321b0e7816 */ /* 0x001fca000000000e */
[----:B------:R-:W-:Y:S01]  /*144b0*/  STG.E.U16 [R28.64], R14 ;  /* 0x0000000e1c007986 */ /* 0x000fe2000c101506 */
[----:B------:R-:W-:Y:S05]  /*144c0*/  EXIT ;  /* 0x000000000000794d */ /* 0x000fea0003800000 */
.L_x_4:
[----:B------:R-:W-:-:S00]  /*144d0*/  BRA `(.L_x_4) ;  /* 0xfffffff000007947 */ /* 0x000fc0000383ffff */
[----:B------:R-:W-:-:S00]  /*144e0*/  NOP ;  /* 0x0000000000007918 */ /* 0x000fc00000000000 */
        /* <DEDUP_REMOVED lines=9> */
.L_x_5:


//--------------------- .nv.shared.matmul_kernel  --------------------------
	.section	.nv.shared.matmul_kernel,"aw",@nobits
	.sectionflags	@""
	.align	16
